//
// Generated by NVIDIA NVVM Compiler
//
// Compiler Build ID: CL-36424714
// Cuda compilation tools, release 13.0, V13.0.88
// Based on NVVM 20.0.0
//

.version 9.0
.target sm_100
.address_size 64

	// .globl	update_logodds_hash

.visible .entry update_logodds_hash(
	.param .u64 .ptr .align 1 update_logodds_hash_param_0,
	.param .u64 .ptr .align 1 update_logodds_hash_param_1,
	.param .f32 update_logodds_hash_param_2,
	.param .u32 update_logodds_hash_param_3,
	.param .u64 .ptr .align 1 update_logodds_hash_param_4,
	.param .u64 .ptr .align 1 update_logodds_hash_param_5,
	.param .u64 update_logodds_hash_param_6,
	.param .u32 update_logodds_hash_param_7,
	.param .u32 update_logodds_hash_param_8,
	.param .u32 update_logodds_hash_param_9,
	.param .f32 update_logodds_hash_param_10,
	.param .f32 update_logodds_hash_param_11
)
{
	.reg .pred 	%p<95>;
	.reg .b32 	%r<78>;
	.reg .b32 	%f<109>;
	.reg .b64 	%rd<277>;

	ld.param.u64 	%rd91, [update_logodds_hash_param_0];
	ld.param.u64 	%rd92, [update_logodds_hash_param_1];
	ld.param.f32 	%f36, [update_logodds_hash_param_2];
	ld.param.u32 	%r9, [update_logodds_hash_param_3];
	ld.param.u64 	%rd94, [update_logodds_hash_param_4];
	ld.param.u64 	%rd95, [update_logodds_hash_param_5];
	ld.param.u64 	%rd93, [update_logodds_hash_param_6];
	ld.param.u32 	%r11, [update_logodds_hash_param_8];
	ld.param.u32 	%r12, [update_logodds_hash_param_9];
	ld.param.f32 	%f38, [update_logodds_hash_param_11];
	cvta.to.global.u64 	%rd1, %rd95;
	cvta.to.global.u64 	%rd2, %rd94;
	mov.u32 	%r13, %tid.x;
	mov.u32 	%r14, %ctaid.x;
	mov.u32 	%r15, %ntid.x;
	mad.lo.s32 	%r1, %r14, %r15, %r13;
	setp.ge.s32 	%p1, %r1, %r12;
	@%p1 bra 	$L__BB0_93;
	cvta.to.global.u64 	%rd96, %rd91;
	cvta.to.global.u64 	%rd97, %rd92;
	mul.wide.s32 	%rd98, %r1, 16;
	add.s64 	%rd99, %rd96, %rd98;
	ld.global.nc.v4.f32 	{%f1, %f2, %f3, %f39}, [%rd99];
	add.s64 	%rd100, %rd97, %rd98;
	ld.global.nc.v4.f32 	{%f4, %f5, %f6, %f40}, [%rd100];
	sub.f32 	%f7, %f4, %f1;
	sub.f32 	%f8, %f5, %f2;
	sub.f32 	%f9, %f6, %f3;
	mul.f32 	%f41, %f8, %f8;
	fma.rn.f32 	%f42, %f7, %f7, %f41;
	fma.rn.f32 	%f43, %f9, %f9, %f42;
	sqrt.rn.f32 	%f44, %f43;
	abs.f32 	%f45, %f44;
	setp.equ.f32 	%p2, %f45, 0f7F800000;
	setp.le.f32 	%p3, %f44, 0f00000000;
	or.pred  	%p4, %p2, %p3;
	@%p4 bra 	$L__BB0_93;
	div.rn.f32 	%f11, %f7, %f44;
	div.rn.f32 	%f12, %f8, %f44;
	div.rn.f32 	%f13, %f9, %f44;
	div.rn.f32 	%f47, %f44, %f36;
	cvt.rpi.f32.f32 	%f48, %f47;
	cvt.rzi.s32.f32 	%r16, %f48;
	add.s32 	%r17, %r16, 1;
	min.s32 	%r2, %r17, %r9;
	div.rn.f32 	%f49, %f1, %f36;
	cvt.rmi.f32.f32 	%f50, %f49;
	cvt.rzi.s64.f32 	%rd265, %f50;
	div.rn.f32 	%f51, %f2, %f36;
	cvt.rmi.f32.f32 	%f52, %f51;
	cvt.rzi.s64.f32 	%rd266, %f52;
	div.rn.f32 	%f53, %f3, %f36;
	cvt.rmi.f32.f32 	%f54, %f53;
	cvt.rzi.s64.f32 	%rd267, %f54;
	div.rn.f32 	%f55, %f4, %f36;
	cvt.rmi.f32.f32 	%f56, %f55;
	cvt.rzi.s64.f32 	%rd6, %f56;
	div.rn.f32 	%f57, %f5, %f36;
	cvt.rmi.f32.f32 	%f58, %f57;
	cvt.rzi.s64.f32 	%rd7, %f58;
	div.rn.f32 	%f59, %f6, %f36;
	cvt.rmi.f32.f32 	%f60, %f59;
	cvt.rzi.s64.f32 	%rd8, %f60;
	setp.eq.f32 	%p5, %f11, 0f00000000;
	mov.f32 	%f106, 0f7F800000;
	@%p5 bra 	$L__BB0_4;
	setp.gt.f32 	%p6, %f11, 0f00000000;
	selp.u64 	%rd101, 1, 0, %p6;
	add.s64 	%rd102, %rd265, %rd101;
	cvt.rn.f32.s64 	%f61, %rd102;
	mul.f32 	%f62, %f36, %f61;
	sub.f32 	%f63, %f62, %f1;
	div.rn.f32 	%f106, %f63, %f11;
$L__BB0_4:
	setp.eq.f32 	%p7, %f12, 0f00000000;
	mov.f32 	%f107, 0f7F800000;
	@%p7 bra 	$L__BB0_6;
	setp.gt.f32 	%p8, %f12, 0f00000000;
	selp.u64 	%rd103, 1, 0, %p8;
	add.s64 	%rd104, %rd266, %rd103;
	cvt.rn.f32.s64 	%f65, %rd104;
	mul.f32 	%f66, %f36, %f65;
	sub.f32 	%f67, %f66, %f2;
	div.rn.f32 	%f107, %f67, %f12;
$L__BB0_6:
	setp.eq.f32 	%p9, %f13, 0f00000000;
	mov.f32 	%f108, 0f7F800000;
	@%p9 bra 	$L__BB0_8;
	setp.gt.f32 	%p10, %f13, 0f00000000;
	selp.u64 	%rd105, 1, 0, %p10;
	add.s64 	%rd106, %rd267, %rd105;
	cvt.rn.f32.s64 	%f69, %rd106;
	mul.f32 	%f70, %f36, %f69;
	sub.f32 	%f71, %f70, %f3;
	div.rn.f32 	%f108, %f71, %f13;
$L__BB0_8:
	setp.eq.f32 	%p11, %f11, 0f00000000;
	mov.f32 	%f100, 0f7F800000;
	@%p11 bra 	$L__BB0_10;
	abs.f32 	%f73, %f11;
	div.rn.f32 	%f100, %f36, %f73;
$L__BB0_10:
	setp.eq.f32 	%p12, %f12, 0f00000000;
	mov.f32 	%f101, 0f7F800000;
	@%p12 bra 	$L__BB0_12;
	abs.f32 	%f75, %f12;
	div.rn.f32 	%f101, %f36, %f75;
$L__BB0_12:
	setp.eq.f32 	%p13, %f13, 0f00000000;
	mov.f32 	%f102, 0f7F800000;
	@%p13 bra 	$L__BB0_14;
	abs.f32 	%f77, %f13;
	div.rn.f32 	%f102, %f36, %f77;
$L__BB0_14:
	setp.lt.s32 	%p14, %r2, 1;
	@%p14 bra 	$L__BB0_58;
	setp.gt.f32 	%p15, %f13, 0f00000000;
	setp.gt.f32 	%p16, %f12, 0f00000000;
	setp.gt.f32 	%p17, %f11, 0f00000000;
	selp.b64 	%rd9, 1, -1, %p15;
	selp.b64 	%rd10, 1, -1, %p16;
	selp.b64 	%rd11, 1, -1, %p17;
	mov.b32 	%r75, 0;
	cvt.u32.u64 	%r20, %rd93;
$L__BB0_16:
	setp.eq.s64 	%p18, %rd265, %rd6;
	setp.eq.s64 	%p19, %rd266, %rd7;
	and.pred  	%p20, %p18, %p19;
	setp.eq.s64 	%p21, %rd267, %rd8;
	and.pred  	%p22, %p20, %p21;
	@%p22 bra 	$L__BB0_58;
	shl.b64 	%rd107, %rd265, 42;
	and.b64  	%rd108, %rd107, 9223367638808264704;
	shl.b64 	%rd109, %rd266, 21;
	and.b64  	%rd110, %rd109, 4398044413952;
	or.b64  	%rd111, %rd110, %rd108;
	and.b64  	%rd112, %rd267, 2097151;
	or.b64  	%rd15, %rd111, %rd112;
	shr.u64 	%rd113, %rd111, 33;
	xor.b64  	%rd114, %rd15, %rd113;
	mul.lo.s64 	%rd115, %rd114, -49064778989728563;
	shr.u64 	%rd116, %rd115, 33;
	xor.b64  	%rd117, %rd116, %rd115;
	mul.lo.s64 	%rd118, %rd117, -4265267296055464877;
	shr.u64 	%rd119, %rd118, 33;
	xor.b64  	%rd120, %rd119, %rd118;
	rem.u64 	%rd16, %rd120, %rd93;
	mov.b32 	%r76, 0;
	bra.uni 	$L__BB0_47;
$L__BB0_18:
	add.s64 	%rd17, %rd45, 1;
	or.b64  	%rd129, %rd17, %rd93;
	and.b64  	%rd130, %rd129, -4294967296;
	setp.ne.s64 	%p27, %rd130, 0;
	@%p27 bra 	$L__BB0_20;
	cvt.u32.u64 	%r23, %rd93;
	cvt.u32.u64 	%r24, %rd17;
	rem.u32 	%r25, %r24, %r23;
	cvt.u64.u32 	%rd264, %r25;
	bra.uni 	$L__BB0_21;
$L__BB0_20:
	rem.u64 	%rd264, %rd17, %rd93;
$L__BB0_21:
	shl.b64 	%rd131, %rd264, 3;
	add.s64 	%rd132, %rd2, %rd131;
	atom.relaxed.global.cas.b64 	%rd134, [%rd132], -1, %rd15;
	setp.eq.s64 	%p28, %rd134, -1;
	setp.eq.s64 	%p29, %rd134, %rd15;
	or.pred  	%p30, %p28, %p29;
	@%p30 bra 	$L__BB0_51;
	add.s64 	%rd21, %rd45, 2;
	or.b64  	%rd136, %rd21, %rd93;
	and.b64  	%rd137, %rd136, -4294967296;
	setp.ne.s64 	%p31, %rd137, 0;
	@%p31 bra 	$L__BB0_24;
	cvt.u32.u64 	%r26, %rd93;
	cvt.u32.u64 	%r27, %rd21;
	rem.u32 	%r28, %r27, %r26;
	cvt.u64.u32 	%rd264, %r28;
	bra.uni 	$L__BB0_25;
$L__BB0_24:
	rem.u64 	%rd264, %rd21, %rd93;
$L__BB0_25:
	shl.b64 	%rd138, %rd264, 3;
	add.s64 	%rd139, %rd2, %rd138;
	atom.relaxed.global.cas.b64 	%rd141, [%rd139], -1, %rd15;
	setp.eq.s64 	%p32, %rd141, -1;
	setp.eq.s64 	%p33, %rd141, %rd15;
	or.pred  	%p34, %p32, %p33;
	@%p34 bra 	$L__BB0_51;
	add.s64 	%rd25, %rd45, 3;
	or.b64  	%rd143, %rd25, %rd93;
	and.b64  	%rd144, %rd143, -4294967296;
	setp.ne.s64 	%p35, %rd144, 0;
	@%p35 bra 	$L__BB0_28;
	cvt.u32.u64 	%r29, %rd93;
	cvt.u32.u64 	%r30, %rd25;
	rem.u32 	%r31, %r30, %r29;
	cvt.u64.u32 	%rd264, %r31;
	bra.uni 	$L__BB0_29;
$L__BB0_28:
	rem.u64 	%rd264, %rd25, %rd93;
$L__BB0_29:
	shl.b64 	%rd145, %rd264, 3;
	add.s64 	%rd146, %rd2, %rd145;
	atom.relaxed.global.cas.b64 	%rd148, [%rd146], -1, %rd15;
	setp.eq.s64 	%p36, %rd148, -1;
	setp.eq.s64 	%p37, %rd148, %rd15;
	or.pred  	%p38, %p36, %p37;
	@%p38 bra 	$L__BB0_51;
	add.s64 	%rd29, %rd45, 4;
	or.b64  	%rd150, %rd29, %rd93;
	and.b64  	%rd151, %rd150, -4294967296;
	setp.ne.s64 	%p39, %rd151, 0;
	@%p39 bra 	$L__BB0_32;
	cvt.u32.u64 	%r32, %rd93;
	cvt.u32.u64 	%r33, %rd29;
	rem.u32 	%r34, %r33, %r32;
	cvt.u64.u32 	%rd264, %r34;
	bra.uni 	$L__BB0_33;
$L__BB0_32:
	rem.u64 	%rd264, %rd29, %rd93;
$L__BB0_33:
	shl.b64 	%rd152, %rd264, 3;
	add.s64 	%rd153, %rd2, %rd152;
	atom.relaxed.global.cas.b64 	%rd155, [%rd153], -1, %rd15;
	setp.eq.s64 	%p40, %rd155, -1;
	setp.eq.s64 	%p41, %rd155, %rd15;
	or.pred  	%p42, %p40, %p41;
	@%p42 bra 	$L__BB0_51;
	add.s64 	%rd33, %rd45, 5;
	or.b64  	%rd157, %rd33, %rd93;
	and.b64  	%rd158, %rd157, -4294967296;
	setp.ne.s64 	%p43, %rd158, 0;
	@%p43 bra 	$L__BB0_36;
	cvt.u32.u64 	%r35, %rd93;
	cvt.u32.u64 	%r36, %rd33;
	rem.u32 	%r37, %r36, %r35;
	cvt.u64.u32 	%rd264, %r37;
	bra.uni 	$L__BB0_37;
$L__BB0_36:
	rem.u64 	%rd264, %rd33, %rd93;
$L__BB0_37:
	shl.b64 	%rd159, %rd264, 3;
	add.s64 	%rd160, %rd2, %rd159;
	atom.relaxed.global.cas.b64 	%rd162, [%rd160], -1, %rd15;
	setp.eq.s64 	%p44, %rd162, -1;
	setp.eq.s64 	%p45, %rd162, %rd15;
	or.pred  	%p46, %p44, %p45;
	@%p46 bra 	$L__BB0_51;
	add.s64 	%rd37, %rd45, 6;
	or.b64  	%rd164, %rd37, %rd93;
	and.b64  	%rd165, %rd164, -4294967296;
	setp.ne.s64 	%p47, %rd165, 0;
	@%p47 bra 	$L__BB0_40;
	cvt.u32.u64 	%r38, %rd93;
	cvt.u32.u64 	%r39, %rd37;
	rem.u32 	%r40, %r39, %r38;
	cvt.u64.u32 	%rd264, %r40;
	bra.uni 	$L__BB0_41;
$L__BB0_40:
	rem.u64 	%rd264, %rd37, %rd93;
$L__BB0_41:
	shl.b64 	%rd166, %rd264, 3;
	add.s64 	%rd167, %rd2, %rd166;
	atom.relaxed.global.cas.b64 	%rd169, [%rd167], -1, %rd15;
	setp.eq.s64 	%p48, %rd169, -1;
	setp.eq.s64 	%p49, %rd169, %rd15;
	or.pred  	%p50, %p48, %p49;
	@%p50 bra 	$L__BB0_51;
	add.s64 	%rd41, %rd45, 7;
	or.b64  	%rd171, %rd41, %rd93;
	and.b64  	%rd172, %rd171, -4294967296;
	setp.ne.s64 	%p51, %rd172, 0;
	@%p51 bra 	$L__BB0_44;
	cvt.u32.u64 	%r41, %rd93;
	cvt.u32.u64 	%r42, %rd41;
	rem.u32 	%r43, %r42, %r41;
	cvt.u64.u32 	%rd264, %r43;
	bra.uni 	$L__BB0_45;
$L__BB0_44:
	rem.u64 	%rd264, %rd41, %rd93;
$L__BB0_45:
	shl.b64 	%rd173, %rd264, 3;
	add.s64 	%rd174, %rd2, %rd173;
	atom.relaxed.global.cas.b64 	%rd176, [%rd174], -1, %rd15;
	setp.eq.s64 	%p52, %rd176, -1;
	setp.eq.s64 	%p53, %rd176, %rd15;
	or.pred  	%p54, %p52, %p53;
	@%p54 bra 	$L__BB0_51;
	add.s32 	%r76, %r76, 8;
	setp.eq.s32 	%p55, %r76, 64;
	@%p55 bra 	$L__BB0_52;
$L__BB0_47:
	cvt.u64.u32 	%rd121, %r76;
	add.s64 	%rd45, %rd16, %rd121;
	or.b64  	%rd122, %rd45, %rd93;
	and.b64  	%rd123, %rd122, -4294967296;
	setp.ne.s64 	%p23, %rd123, 0;
	@%p23 bra 	$L__BB0_49;
	cvt.u32.u64 	%r21, %rd45;
	rem.u32 	%r22, %r21, %r20;
	cvt.u64.u32 	%rd264, %r22;
	bra.uni 	$L__BB0_50;
$L__BB0_49:
	rem.u64 	%rd264, %rd45, %rd93;
$L__BB0_50:
	shl.b64 	%rd124, %rd264, 3;
	add.s64 	%rd125, %rd2, %rd124;
	atom.relaxed.global.cas.b64 	%rd127, [%rd125], -1, %rd15;
	setp.ne.s64 	%p24, %rd127, -1;
	setp.ne.s64 	%p25, %rd127, %rd15;
	and.pred  	%p26, %p24, %p25;
	@%p26 bra 	$L__BB0_18;
$L__BB0_51:
	shl.b64 	%rd178, %rd264, 2;
	add.s64 	%rd179, %rd1, %rd178;
	atom.global.add.u32 	%r44, [%rd179], %r11;
$L__BB0_52:
	setp.geu.f32 	%p56, %f106, %f107;
	setp.geu.f32 	%p57, %f106, %f108;
	or.pred  	%p58, %p56, %p57;
	@%p58 bra 	$L__BB0_54;
	add.s64 	%rd265, %rd265, %rd11;
	add.f32 	%f106, %f100, %f106;
	bra.uni 	$L__BB0_57;
$L__BB0_54:
	setp.geu.f32 	%p59, %f107, %f108;
	@%p59 bra 	$L__BB0_56;
	add.s64 	%rd266, %rd266, %rd10;
	add.f32 	%f107, %f101, %f107;
	bra.uni 	$L__BB0_57;
$L__BB0_56:
	add.s64 	%rd267, %rd267, %rd9;
	add.f32 	%f108, %f102, %f108;
$L__BB0_57:
	add.s32 	%r75, %r75, 1;
	setp.ne.s32 	%p60, %r75, %r2;
	@%p60 bra 	$L__BB0_16;
$L__BB0_58:
	ld.param.f32 	%f96, [update_logodds_hash_param_10];
	ld.param.u32 	%r74, [update_logodds_hash_param_7];
	neg.f32 	%f78, %f44;
	max.f32 	%f79, %f96, 0f358637BD;
	div.rn.f32 	%f80, %f78, %f79;
	fma.rn.f32 	%f81, %f80, 0f3BBB989D, 0f3F000000;
	cvt.sat.f32.f32 	%f82, %f81;
	mov.f32 	%f83, 0f4B400001;
	mov.f32 	%f84, 0f437C0000;
	fma.rm.f32 	%f85, %f82, %f84, %f83;
	add.f32 	%f86, %f85, 0fCB40007F;
	neg.f32 	%f87, %f86;
	fma.rn.f32 	%f88, %f80, 0f3FB8AA3B, %f87;
	fma.rn.f32 	%f89, %f80, 0f32A57060, %f88;
	mov.b32 	%r46, %f85;
	shl.b32 	%r47, %r46, 23;
	mov.b32 	%f90, %r47;
	ex2.approx.ftz.f32 	%f91, %f89;
	mul.f32 	%f92, %f91, %f90;
	setp.lt.f32 	%p61, %f92, %f38;
	selp.f32 	%f93, %f38, %f92, %p61;
	cvt.rn.f32.s32 	%f94, %r74;
	mul.f32 	%f95, %f93, %f94;
	cvt.rni.f32.f32 	%f35, %f95;
	shl.b64 	%rd180, %rd6, 42;
	and.b64  	%rd181, %rd180, 9223367638808264704;
	shl.b64 	%rd182, %rd7, 21;
	and.b64  	%rd183, %rd182, 4398044413952;
	or.b64  	%rd184, %rd183, %rd181;
	and.b64  	%rd185, %rd8, 2097151;
	or.b64  	%rd56, %rd184, %rd185;
	shr.u64 	%rd186, %rd184, 33;
	xor.b64  	%rd187, %rd56, %rd186;
	mul.lo.s64 	%rd188, %rd187, -49064778989728563;
	shr.u64 	%rd189, %rd188, 33;
	xor.b64  	%rd190, %rd189, %rd188;
	mul.lo.s64 	%rd191, %rd190, -4265267296055464877;
	shr.u64 	%rd192, %rd191, 33;
	xor.b64  	%rd193, %rd192, %rd191;
	rem.u64 	%rd57, %rd193, %rd93;
	mov.b32 	%r77, 0;
	cvt.u32.u64 	%r48, %rd93;
	bra.uni 	$L__BB0_88;
$L__BB0_59:
	add.s64 	%rd58, %rd86, 1;
	or.b64  	%rd202, %rd58, %rd93;
	and.b64  	%rd203, %rd202, -4294967296;
	setp.ne.s64 	%p66, %rd203, 0;
	@%p66 bra 	$L__BB0_61;
	cvt.u32.u64 	%r52, %rd58;
	rem.u32 	%r53, %r52, %r48;
	cvt.u64.u32 	%rd276, %r53;
	bra.uni 	$L__BB0_62;
$L__BB0_61:
	rem.u64 	%rd276, %rd58, %rd93;
$L__BB0_62:
	shl.b64 	%rd204, %rd276, 3;
	add.s64 	%rd205, %rd2, %rd204;
	atom.relaxed.global.cas.b64 	%rd207, [%rd205], -1, %rd56;
	setp.eq.s64 	%p67, %rd207, -1;
	setp.eq.s64 	%p68, %rd207, %rd56;
	or.pred  	%p69, %p67, %p68;
	@%p69 bra 	$L__BB0_92;
	add.s64 	%rd62, %rd86, 2;
	or.b64  	%rd209, %rd62, %rd93;
	and.b64  	%rd210, %rd209, -4294967296;
	setp.ne.s64 	%p70, %rd210, 0;
	@%p70 bra 	$L__BB0_65;
	cvt.u32.u64 	%r55, %rd62;
	rem.u32 	%r56, %r55, %r48;
	cvt.u64.u32 	%rd276, %r56;
	bra.uni 	$L__BB0_66;
$L__BB0_65:
	rem.u64 	%rd276, %rd62, %rd93;
$L__BB0_66:
	shl.b64 	%rd211, %rd276, 3;
	add.s64 	%rd212, %rd2, %rd211;
	atom.relaxed.global.cas.b64 	%rd214, [%rd212], -1, %rd56;
	setp.eq.s64 	%p71, %rd214, -1;
	setp.eq.s64 	%p72, %rd214, %rd56;
	or.pred  	%p73, %p71, %p72;
	@%p73 bra 	$L__BB0_92;
	add.s64 	%rd66, %rd86, 3;
	or.b64  	%rd216, %rd66, %rd93;
	and.b64  	%rd217, %rd216, -4294967296;
	setp.ne.s64 	%p74, %rd217, 0;
	@%p74 bra 	$L__BB0_69;
	cvt.u32.u64 	%r58, %rd66;
	rem.u32 	%r59, %r58, %r48;
	cvt.u64.u32 	%rd276, %r59;
	bra.uni 	$L__BB0_70;
$L__BB0_69:
	rem.u64 	%rd276, %rd66, %rd93;
$L__BB0_70:
	shl.b64 	%rd218, %rd276, 3;
	add.s64 	%rd219, %rd2, %rd218;
	atom.relaxed.global.cas.b64 	%rd221, [%rd219], -1, %rd56;
	setp.eq.s64 	%p75, %rd221, -1;
	setp.eq.s64 	%p76, %rd221, %rd56;
	or.pred  	%p77, %p75, %p76;
	@%p77 bra 	$L__BB0_92;
	add.s64 	%rd70, %rd86, 4;
	or.b64  	%rd223, %rd70, %rd93;
	and.b64  	%rd224, %rd223, -4294967296;
	setp.ne.s64 	%p78, %rd224, 0;
	@%p78 bra 	$L__BB0_73;
	cvt.u32.u64 	%r61, %rd70;
	rem.u32 	%r62, %r61, %r48;
	cvt.u64.u32 	%rd276, %r62;
	bra.uni 	$L__BB0_74;
$L__BB0_73:
	rem.u64 	%rd276, %rd70, %rd93;
$L__BB0_74:
	shl.b64 	%rd225, %rd276, 3;
	add.s64 	%rd226, %rd2, %rd225;
	atom.relaxed.global.cas.b64 	%rd228, [%rd226], -1, %rd56;
	setp.eq.s64 	%p79, %rd228, -1;
	setp.eq.s64 	%p80, %rd228, %rd56;
	or.pred  	%p81, %p79, %p80;
	@%p81 bra 	$L__BB0_92;
	add.s64 	%rd74, %rd86, 5;
	or.b64  	%rd230, %rd74, %rd93;
	and.b64  	%rd231, %rd230, -4294967296;
	setp.ne.s64 	%p82, %rd231, 0;
	@%p82 bra 	$L__BB0_77;
	cvt.u32.u64 	%r64, %rd74;
	rem.u32 	%r65, %r64, %r48;
	cvt.u64.u32 	%rd276, %r65;
	bra.uni 	$L__BB0_78;
$L__BB0_77:
	rem.u64 	%rd276, %rd74, %rd93;
$L__BB0_78:
	shl.b64 	%rd232, %rd276, 3;
	add.s64 	%rd233, %rd2, %rd232;
	atom.relaxed.global.cas.b64 	%rd235, [%rd233], -1, %rd56;
	setp.eq.s64 	%p83, %rd235, -1;
	setp.eq.s64 	%p84, %rd235, %rd56;
	or.pred  	%p85, %p83, %p84;
	@%p85 bra 	$L__BB0_92;
	add.s64 	%rd78, %rd86, 6;
	or.b64  	%rd237, %rd78, %rd93;
	and.b64  	%rd238, %rd237, -4294967296;
	setp.ne.s64 	%p86, %rd238, 0;
	@%p86 bra 	$L__BB0_81;
	cvt.u32.u64 	%r67, %rd78;
	rem.u32 	%r68, %r67, %r48;
	cvt.u64.u32 	%rd276, %r68;
	bra.uni 	$L__BB0_82;
$L__BB0_81:
	rem.u64 	%rd276, %rd78, %rd93;
$L__BB0_82:
	shl.b64 	%rd239, %rd276, 3;
	add.s64 	%rd240, %rd2, %rd239;
	atom.relaxed.global.cas.b64 	%rd242, [%rd240], -1, %rd56;
	setp.eq.s64 	%p87, %rd242, -1;
	setp.eq.s64 	%p88, %rd242, %rd56;
	or.pred  	%p89, %p87, %p88;
	@%p89 bra 	$L__BB0_92;
	add.s64 	%rd82, %rd86, 7;
	or.b64  	%rd244, %rd82, %rd93;
	and.b64  	%rd245, %rd244, -4294967296;
	setp.ne.s64 	%p90, %rd245, 0;
	@%p90 bra 	$L__BB0_85;
	cvt.u32.u64 	%r70, %rd82;
	rem.u32 	%r71, %r70, %r48;
	cvt.u64.u32 	%rd276, %r71;
	bra.uni 	$L__BB0_86;
$L__BB0_85:
	rem.u64 	%rd276, %rd82, %rd93;
$L__BB0_86:
	shl.b64 	%rd246, %rd276, 3;
	add.s64 	%rd247, %rd2, %rd246;
	atom.relaxed.global.cas.b64 	%rd249, [%rd247], -1, %rd56;
	setp.eq.s64 	%p91, %rd249, -1;
	setp.eq.s64 	%p92, %rd249, %rd56;
	or.pred  	%p93, %p91, %p92;
	@%p93 bra 	$L__BB0_92;
	add.s32 	%r77, %r77, 8;
	setp.eq.s32 	%p94, %r77, 64;
	@%p94 bra 	$L__BB0_93;
$L__BB0_88:
	cvt.u64.u32 	%rd194, %r77;
	add.s64 	%rd86, %rd57, %rd194;
	or.b64  	%rd195, %rd86, %rd93;
	and.b64  	%rd196, %rd195, -4294967296;
	setp.ne.s64 	%p62, %rd196, 0;
	@%p62 bra 	$L__BB0_90;
	cvt.u32.u64 	%r49, %rd86;
	rem.u32 	%r50, %r49, %r48;
	cvt.u64.u32 	%rd276, %r50;
	bra.uni 	$L__BB0_91;
$L__BB0_90:
	rem.u64 	%rd276, %rd86, %rd93;
$L__BB0_91:
	shl.b64 	%rd197, %rd276, 3;
	add.s64 	%rd198, %rd2, %rd197;
	atom.relaxed.global.cas.b64 	%rd200, [%rd198], -1, %rd56;
	setp.ne.s64 	%p63, %rd200, -1;
	setp.ne.s64 	%p64, %rd200, %rd56;
	and.pred  	%p65, %p63, %p64;
	@%p65 bra 	$L__BB0_59;
$L__BB0_92:
	shl.b64 	%rd251, %rd276, 2;
	add.s64 	%rd252, %rd1, %rd251;
	cvt.rzi.s32.f32 	%r72, %f35;
	atom.global.add.u32 	%r73, [%rd252], %r72;
$L__BB0_93:
	ret;

}
	// .globl	clamp_logodds
.visible .entry clamp_logodds(
	.param .u64 .ptr .align 1 clamp_logodds_param_0,
	.param .u32 clamp_logodds_param_1,
	.param .u32 clamp_logodds_param_2
)
{
	.reg .pred 	%p<5>;
	.reg .b32 	%r<9>;
	.reg .b64 	%rd<5>;

	ld.param.u64 	%rd2, [clamp_logodds_param_0];
	ld.param.u32 	%r2, [clamp_logodds_param_1];
	ld.param.u32 	%r3, [clamp_logodds_param_2];
	cvta.to.global.u64 	%rd3, %rd2;
	mov.u32 	%r4, %tid.x;
	mov.u32 	%r5, %ctaid.x;
	mov.u32 	%r6, %ntid.x;
	mad.lo.s32 	%r7, %r5, %r6, %r4;
	mul.wide.s32 	%rd4, %r7, 4;
	add.s64 	%rd1, %rd3, %rd4;
	ld.global.u32 	%r8, [%rd1];
	setp.ge.s32 	%p1, %r8, %r2;
	setp.le.s32 	%p2, %r8, %r3;
	setp.gt.s32 	%p3, %r8, %r3;
	selp.b32 	%r1, %r3, %r2, %p3;
	and.pred  	%p4, %p1, %p2;
	@%p4 bra 	$L__BB1_2;
	st.global.u32 	[%rd1], %r1;
$L__BB1_2:
	ret;

}
	// .globl	clamp_logodds_n
.visible .entry clamp_logodds_n(
	.param .u64 .ptr .align 1 clamp_logodds_n_param_0,
	.param .u32 clamp_logodds_n_param_1,
	.param .u32 clamp_logodds_n_param_2,
	.param .u32 clamp_logodds_n_param_3
)
{
	.reg .pred 	%p<6>;
	.reg .b32 	%r<10>;
	.reg .b64 	%rd<5>;

	ld.param.u64 	%rd2, [clamp_logodds_n_param_0];
	ld.param.u32 	%r3, [clamp_logodds_n_param_1];
	ld.param.u32 	%r4, [clamp_logodds_n_param_2];
	ld.param.u32 	%r5, [clamp_logodds_n_param_3];
	mov.u32 	%r6, %tid.x;
	mov.u32 	%r7, %ctaid.x;
	mov.u32 	%r8, %ntid.x;
	mad.lo.s32 	%r1, %r7, %r8, %r6;
	setp.ge.s32 	%p1, %r1, %r5;
	@%p1 bra 	$L__BB2_3;
	cvta.to.global.u64 	%rd3, %rd2;
	mul.wide.s32 	%rd4, %r1, 4;
	add.s64 	%rd1, %rd3, %rd4;
	ld.global.u32 	%r9, [%rd1];
	setp.ge.s32 	%p2, %r9, %r3;
	setp.le.s32 	%p3, %r9, %r4;
	setp.gt.s32 	%p4, %r9, %r4;
	selp.b32 	%r2, %r4, %r3, %p4;
	and.pred  	%p5, %p2, %p3;
	@%p5 bra 	$L__BB2_3;
	st.global.u32 	[%rd1], %r2;
$L__BB2_3:
	ret;

}


// ===== COMPILED SASS (sm_100) =====

	.target	sm_100

	.elftype	@"ET_EXEC"


//--------------------- .note.nv.tkinfo           --------------------------
	.section	.note.nv.tkinfo,"",@"SHT_NOTE"
	.sectionflags	@"SHF_NOTE_NV_TKINFO"
	.tkinfo
        /*0018*/ 	.word	0x00000002
        /*0030*/ 	.string	""
        /*0030*/ 	.string	"ptxas"
        /*0030*/ 	.string	"Cuda compilation tools, release 13.0, V13.0.88"
        /*0030*/ 	.string	"Build cuda_13.0.r13.0/compiler.36424714_0"
        /*0030*/ 	.string	"-arch sm_100 -m 64 "



//--------------------- .note.nv.cuinfo           --------------------------
	.section	.note.nv.cuinfo,"",@"SHT_NOTE"
	.sectionflags	@"SHF_NOTE_NV_CUINFO"
        /*0018*/ 	.short	0x0002
        /*001a*/ 	.short	0x0064
        /*001c*/ 	.short	0x0082
	.zero		2


//--------------------- .nv.info                  --------------------------
	.section	.nv.info,"",@"SHT_CUDA_INFO"
	.align	4


	//----- nvinfo : EIATTR_REGCOUNT
	.align		4
        /*0000*/ 	.byte	0x04, 0x2f
        /*0002*/ 	.short	(.L_1 - .L_0)
	.align		4
.L_0:
        /*0004*/ 	.word	index@(update_logodds_hash)
        /*0008*/ 	.word	0x00000030


	//----- nvinfo : EIATTR_FRAME_SIZE
	.align		4
.L_1:
        /*000c*/ 	.byte	0x04, 0x11
        /*000e*/ 	.short	(.L_3 - .L_2)
	.align		4
.L_2:
        /*0010*/ 	.word	index@($__internal_2_$__cuda_sm3x_div_rn_noftz_f32_slowpath)
        /*0014*/ 	.word	0x00000000


	//----- nvinfo : EIATTR_FRAME_SIZE
	.align		4
.L_3:
        /*0018*/ 	.byte	0x04, 0x11
        /*001a*/ 	.short	(.L_5 - .L_4)
	.align		4
.L_4:
        /*001c*/ 	.word	index@($__internal_1_$__cuda_sm20_sqrt_rn_f32_slowpath)
        /*0020*/ 	.word	0x00000000


	//----- nvinfo : EIATTR_FRAME_SIZE
	.align		4
.L_5:
        /*0024*/ 	.byte	0x04, 0x11
        /*0026*/ 	.short	(.L_7 - .L_6)
	.align		4
.L_6:
        /*0028*/ 	.word	index@($__internal_0_$__cuda_sm20_rem_u64)
        /*002c*/ 	.word	0x00000000


	//----- nvinfo : EIATTR_FRAME_SIZE
	.align		4
.L_7:
        /*0030*/ 	.byte	0x04, 0x11
        /*0032*/ 	.short	(.L_9 - .L_8)
	.align		4
.L_8:
        /*0034*/ 	.word	index@(update_logodds_hash)
        /*0038*/ 	.word	0x00000000


	//----- nvinfo : EIATTR_REGCOUNT
	.align		4
.L_9:
        /*003c*/ 	.byte	0x04, 0x2f
        /*003e*/ 	.short	(.L_11 - .L_10)
	.align		4
.L_10:
        /*0040*/ 	.word	index@(clamp_logodds)
        /*0044*/ 	.word	0x00000008


	//----- nvinfo : EIATTR_FRAME_SIZE
	.align		4
.L_11:
        /*0048*/ 	.byte	0x04, 0x11
        /*004a*/ 	.short	(.L_13 - .L_12)
	.align		4
.L_12:
        /*004c*/ 	.word	index@(clamp_logodds)
        /*0050*/ 	.word	0x00000000


	//----- nvinfo : EIATTR_REGCOUNT
	.align		4
.L_13:
        /*0054*/ 	.byte	0x04, 0x2f
        /*0056*/ 	.short	(.L_15 - .L_14)
	.align		4
.L_14:
        /*0058*/ 	.word	index@(clamp_logodds_n)
        /*005c*/ 	.word	0x00000008


	//----- nvinfo : EIATTR_FRAME_SIZE
	.align		4
.L_15:
        /*0060*/ 	.byte	0x04, 0x11
        /*0062*/ 	.short	(.L_17 - .L_16)
	.align		4
.L_16:
        /*0064*/ 	.word	index@(clamp_logodds_n)
        /*0068*/ 	.word	0x00000000


	//----- nvinfo : EIATTR_MIN_STACK_SIZE
	.align		4
.L_17:
        /*006c*/ 	.byte	0x04, 0x12
        /*006e*/ 	.short	(.L_19 - .L_18)
	.align		4
.L_18:
        /*0070*/ 	.word	index@(clamp_logodds_n)
        /*0074*/ 	.word	0x00000000


	//----- nvinfo : EIATTR_MIN_STACK_SIZE
	.align		4
.L_19:
        /*0078*/ 	.byte	0x04, 0x12
        /*007a*/ 	.short	(.L_21 - .L_20)
	.align		4
.L_20:
        /*007c*/ 	.word	index@(clamp_logodds)
        /*0080*/ 	.word	0x00000000


	//----- nvinfo : EIATTR_MIN_STACK_SIZE
	.align		4
.L_21:
        /*0084*/ 	.byte	0x04, 0x12
        /*0086*/ 	.short	(.L_23 - .L_22)
	.align		4
.L_22:
        /*0088*/ 	.word	index@(update_logodds_hash)
        /*008c*/ 	.word	0x00000000
.L_23:


//--------------------- .nv.compat                --------------------------
	.section	.nv.compat,"",@"SHT_CUDA_COMPAT_INFO"
	.align	4
        /*0000*/ 	.byte	0x02, 0x09, 0x00, 0x00, 0x02, 0x02, 0x01, 0x00, 0x02, 0x05, 0x05, 0x00, 0x03, 0x07, 0x01, 0x01
        /*0010*/ 	.byte	0x02, 0x03, 0x00, 0x00, 0x02, 0x06, 0x01, 0x00, 0x04, 0x0b, 0x08, 0x00, 0x01, 0x00, 0x00, 0x00
        /*0020*/ 	.byte	0x00, 0x00, 0x00, 0x00


//--------------------- .nv.info.clamp_logodds_n  --------------------------
	.section	.nv.info.clamp_logodds_n,"",@"SHT_CUDA_INFO"
	.sectionflags	@""
	.align	4


	//----- nvinfo : EIATTR_CUDA_API_VERSION
	.align		4
        /*0000*/ 	.byte	0x04, 0x37
        /*0002*/ 	.short	(.L_25 - .L_24)
.L_24:
        /*0004*/ 	.word	0x00000082


	//----- nvinfo : EIATTR_KPARAM_INFO
	.align		4
.L_25:
        /*0008*/ 	.byte	0x04, 0x17
        /*000a*/ 	.short	(.L_27 - .L_26)
.L_26:
        /*000c*/ 	.word	0x00000000
        /*0010*/ 	.short	0x0003
        /*0012*/ 	.short	0x0010
        /*0014*/ 	.byte	0x00, 0xf0, 0x11, 0x00


	//----- nvinfo : EIATTR_KPARAM_INFO
	.align		4
.L_27:
        /*0018*/ 	.byte	0x04, 0x17
        /*001a*/ 	.short	(.L_29 - .L_28)
.L_28:
        /*001c*/ 	.word	0x00000000
        /*0020*/ 	.short	0x0002
        /*0022*/ 	.short	0x000c
        /*0024*/ 	.byte	0x00, 0xf0, 0x11, 0x00


	//----- nvinfo : EIATTR_KPARAM_INFO
	.align		4
.L_29:
        /*0028*/ 	.byte	0x04, 0x17
        /*002a*/ 	.short	(.L_31 - .L_30)
.L_30:
        /*002c*/ 	.word	0x00000000
        /*0030*/ 	.short	0x0001
        /*0032*/ 	.short	0x0008
        /*0034*/ 	.byte	0x00, 0xf0, 0x11, 0x00


	//----- nvinfo : EIATTR_KPARAM_INFO
	.align		4
.L_31:
        /*0038*/ 	.byte	0x04, 0x17
        /*003a*/ 	.short	(.L_33 - .L_32)
.L_32:
        /*003c*/ 	.word	0x00000000
        /*0040*/ 	.short	0x0000
        /*0042*/ 	.short	0x0000
        /*0044*/ 	.byte	0x00, 0xf5, 0x21, 0x00


	//----- nvinfo : EIATTR_SPARSE_MMA_MASK
	.align		4
.L_33:
        /*0048*/ 	.byte	0x03, 0x50
        /*004a*/ 	.short	0x0000


	//----- nvinfo : EIATTR_MAXREG_COUNT
	.align		4
        /*004c*/ 	.byte	0x03, 0x1b
        /*004e*/ 	.short	0x00ff


	//----- nvinfo : EIATTR_MERCURY_ISA_VERSION
	.align		4
        /*0050*/ 	.byte	0x03, 0x5f
        /*0052*/ 	.short	0x0101


	//----- nvinfo : EIATTR_VRC_CTA_INIT_COUNT
	.align		4
        /*0054*/ 	.byte	0x02, 0x4a
	.zero		1
	.zero		1


	//----- nvinfo : EIATTR_EXIT_INSTR_OFFSETS
	.align		4
        /*0058*/ 	.byte	0x04, 0x1c
        /*005a*/ 	.short	(.L_35 - .L_34)


	//   ....[0]....
.L_34:
        /*005c*/ 	.word	0x00000070


	//   ....[1]....
        /*0060*/ 	.word	0x00000110


	//   ....[2]....
        /*0064*/ 	.word	0x00000130


	//----- nvinfo : EIATTR_CBANK_PARAM_SIZE
	.align		4
.L_35:
        /*0068*/ 	.byte	0x03, 0x19
        /*006a*/ 	.short	0x0014


	//----- nvinfo : EIATTR_PARAM_CBANK
	.align		4
        /*006c*/ 	.byte	0x04, 0x0a
        /*006e*/ 	.short	(.L_37 - .L_36)
	.align		4
.L_36:
        /*0070*/ 	.word	index@(.nv.constant0.clamp_logodds_n)
        /*0074*/ 	.short	0x0380
        /*0076*/ 	.short	0x0014


	//----- nvinfo : EIATTR_SW_WAR
	.align		4
.L_37:
        /*0078*/ 	.byte	0x04, 0x36
        /*007a*/ 	.short	(.L_39 - .L_38)
.L_38:
        /*007c*/ 	.word	0x00000008
.L_39:


//--------------------- .nv.info.clamp_logodds    --------------------------
	.section	.nv.info.clamp_logodds,"",@"SHT_CUDA_INFO"
	.sectionflags	@""
	.align	4


	//----- nvinfo : EIATTR_CUDA_API_VERSION
	.align		4
        /*0000*/ 	.byte	0x04, 0x37
        /*0002*/ 	.short	(.L_41 - .L_40)
.L_40:
        /*0004*/ 	.word	0x00000082


	//----- nvinfo : EIATTR_KPARAM_INFO
	.align		4
.L_41:
        /*0008*/ 	.byte	0x04, 0x17
        /*000a*/ 	.short	(.L_43 - .L_42)
.L_42:
        /*000c*/ 	.word	0x00000000
        /*0010*/ 	.short	0x0002
        /*0012*/ 	.short	0x000c
        /*0014*/ 	.byte	0x00, 0xf0, 0x11, 0x00


	//----- nvinfo : EIATTR_KPARAM_INFO
	.align		4
.L_43:
        /*0018*/ 	.byte	0x04, 0x17
        /*001a*/ 	.short	(.L_45 - .L_44)
.L_44:
        /*001c*/ 	.word	0x00000000
        /*0020*/ 	.short	0x0001
        /*0022*/ 	.short	0x0008
        /*0024*/ 	.byte	0x00, 0xf0, 0x11, 0x00


	//----- nvinfo : EIATTR_KPARAM_INFO
	.align		4
.L_45:
        /*0028*/ 	.byte	0x04, 0x17
        /*002a*/ 	.short	(.L_47 - .L_46)
.L_46:
        /*002c*/ 	.word	0x00000000
        /*0030*/ 	.short	0x0000
        /*0032*/ 	.short	0x0000
        /*0034*/ 	.byte	0x00, 0xf5, 0x21, 0x00


	//----- nvinfo : EIATTR_SPARSE_MMA_MASK
	.align		4
.L_47:
        /*0038*/ 	.byte	0x03, 0x50
        /*003a*/ 	.short	0x0000


	//----- nvinfo : EIATTR_MAXREG_COUNT
	.align		4
        /*003c*/ 	.byte	0x03, 0x1b
        /*003e*/ 	.short	0x00ff


	//----- nvinfo : EIATTR_MERCURY_ISA_VERSION
	.align		4
        /*0040*/ 	.byte	0x03, 0x5f
        /*0042*/ 	.short	0x0101


	//----- nvinfo : EIATTR_VRC_CTA_INIT_COUNT
	.align		4
        /*0044*/ 	.byte	0x02, 0x4a
	.zero		1
	.zero		1


	//----- nvinfo : EIATTR_EXIT_INSTR_OFFSETS
	.align		4
        /*0048*/ 	.byte	0x04, 0x1c
        /*004a*/ 	.short	(.L_49 - .L_48)


	//   ....[0]....
.L_48:
        /*004c*/ 	.word	0x000000e0


	//   ....[1]....
        /*0050*/ 	.word	0x00000100


	//----- nvinfo : EIATTR_CBANK_PARAM_SIZE
	.align		4
.L_49:
        /*0054*/ 	.byte	0x03, 0x19
        /*0056*/ 	.short	0x0010


	//----- nvinfo : EIATTR_PARAM_CBANK
	.align		4
        /*0058*/ 	.byte	0x04, 0x0a
        /*005a*/ 	.short	(.L_51 - .L_50)
	.align		4
.L_50:
        /*005c*/ 	.word	index@(.nv.constant0.clamp_logodds)
        /*0060*/ 	.short	0x0380
        /*0062*/ 	.short	0x0010


	//----- nvinfo : EIATTR_SW_WAR
	.align		4
.L_51:
        /*0064*/ 	.byte	0x04, 0x36
        /*0066*/ 	.short	(.L_53 - .L_52)
.L_52:
        /*0068*/ 	.word	0x00000008
.L_53:


//--------------------- .nv.info.update_logodds_hash --------------------------
	.section	.nv.info.update_logodds_hash,"",@"SHT_CUDA_INFO"
	.sectionflags	@""
	.align	4


	//----- nvinfo : EIATTR_CUDA_API_VERSION
	.align		4
        /*0000*/ 	.byte	0x04, 0x37
        /*0002*/ 	.short	(.L_55 - .L_54)
.L_54:
        /*0004*/ 	.word	0x00000082


	//----- nvinfo : EIATTR_KPARAM_INFO
	.align		4
.L_55:
        /*0008*/ 	.byte	0x04, 0x17
        /*000a*/ 	.short	(.L_57 - .L_56)
.L_56:
        /*000c*/ 	.word	0x00000000
        /*0010*/ 	.short	0x000b
        /*0012*/ 	.short	0x0040
        /*0014*/ 	.byte	0x00, 0xf0, 0x11, 0x00


	//----- nvinfo : EIATTR_KPARAM_INFO
	.align		4
.L_57:
        /*0018*/ 	.byte	0x04, 0x17
        /*001a*/ 	.short	(.L_59 - .L_58)
.L_58:
        /*001c*/ 	.word	0x00000000
        /*0020*/ 	.short	0x000a
        /*0022*/ 	.short	0x003c
        /*0024*/ 	.byte	0x00, 0xf0, 0x11, 0x00


	//----- nvinfo : EIATTR_KPARAM_INFO
	.align		4
.L_59:
        /*0028*/ 	.byte	0x04, 0x17
        /*002a*/ 	.short	(.L_61 - .L_60)
.L_60:
        /*002c*/ 	.word	0x00000000
        /*0030*/ 	.short	0x0009
        /*0032*/ 	.short	0x0038
        /*0034*/ 	.byte	0x00, 0xf0, 0x11, 0x00


	//----- nvinfo : EIATTR_KPARAM_INFO
	.align		4
.L_61:
        /*0038*/ 	.byte	0x04, 0x17
        /*003a*/ 	.short	(.L_63 - .L_62)
.L_62:
        /*003c*/ 	.word	0x00000000
        /*0040*/ 	.short	0x0008
        /*0042*/ 	.short	0x0034
        /*0044*/ 	.byte	0x00, 0xf0, 0x11, 0x00


	//----- nvinfo : EIATTR_KPARAM_INFO
	.align		4
.L_63:
        /*0048*/ 	.byte	0x04, 0x17
        /*004a*/ 	.short	(.L_65 - .L_64)
.L_64:
        /*004c*/ 	.word	0x00000000
        /*0050*/ 	.short	0x0007
        /*0052*/ 	.short	0x0030
        /*0054*/ 	.byte	0x00, 0xf0, 0x11, 0x00


	//----- nvinfo : EIATTR_KPARAM_INFO
	.align		4
.L_65:
        /*0058*/ 	.byte	0x04, 0x17
        /*005a*/ 	.short	(.L_67 - .L_66)
.L_66:
        /*005c*/ 	.word	0x00000000
        /*0060*/ 	.short	0x0006
        /*0062*/ 	.short	0x0028
        /*0064*/ 	.byte	0x00, 0xf0, 0x21, 0x00


	//----- nvinfo : EIATTR_KPARAM_INFO
	.align		4
.L_67:
        /*0068*/ 	.byte	0x04, 0x17
        /*006a*/ 	.short	(.L_69 - .L_68)
.L_68:
        /*006c*/ 	.word	0x00000000
        /*0070*/ 	.short	0x0005
        /*0072*/ 	.short	0x0020
        /*0074*/ 	.byte	0x00, 0xf5, 0x21, 0x00


	//----- nvinfo : EIATTR_KPARAM_INFO
	.align		4
.L_69:
        /*0078*/ 	.byte	0x04, 0x17
        /*007a*/ 	.short	(.L_71 - .L_70)
.L_70:
        /*007c*/ 	.word	0x00000000
        /*0080*/ 	.short	0x0004
        /*0082*/ 	.short	0x0018
        /*0084*/ 	.byte	0x00, 0xf5, 0x21, 0x00


	//----- nvinfo : EIATTR_KPARAM_INFO
	.align		4
.L_71:
        /*0088*/ 	.byte	0x04, 0x17
        /*008a*/ 	.short	(.L_73 - .L_72)
.L_72:
        /*008c*/ 	.word	0x00000000
        /*0090*/ 	.short	0x0003
        /*0092*/ 	.short	0x0014
        /*0094*/ 	.byte	0x00, 0xf0, 0x11, 0x00


	//----- nvinfo : EIATTR_KPARAM_INFO
	.align		4
.L_73:
        /*0098*/ 	.byte	0x04, 0x17
        /*009a*/ 	.short	(.L_75 - .L_74)
.L_74:
        /*009c*/ 	.word	0x00000000
        /*00a0*/ 	.short	0x0002
        /*00a2*/ 	.short	0x0010
        /*00a4*/ 	.byte	0x00, 0xf0, 0x11, 0x00


	//----- nvinfo : EIATTR_KPARAM_INFO
	.align		4
.L_75:
        /*00a8*/ 	.byte	0x04, 0x17
        /*00aa*/ 	.short	(.L_77 - .L_76)
.L_76:
        /*00ac*/ 	.word	0x00000000
        /*00b0*/ 	.short	0x0001
        /*00b2*/ 	.short	0x0008
        /*00b4*/ 	.byte	0x00, 0xf5, 0x21, 0x00


	//----- nvinfo : EIATTR_KPARAM_INFO
	.align		4
.L_77:
        /*00b8*/ 	.byte	0x04, 0x17
        /*00ba*/ 	.short	(.L_79 - .L_78)
.L_78:
        /*00bc*/ 	.word	0x00000000
        /*00c0*/ 	.short	0x0000
        /*00c2*/ 	.short	0x0000
        /*00c4*/ 	.byte	0x00, 0xf5, 0x21, 0x00


	//----- nvinfo : EIATTR_SPARSE_MMA_MASK
	.align		4
.L_79:
        /*00c8*/ 	.byte	0x03, 0x50
        /*00ca*/ 	.short	0x0000


	//----- nvinfo : EIATTR_MAXREG_COUNT
	.align		4
        /*00cc*/ 	.byte	0x03, 0x1b
        /*00ce*/ 	.short	0x00ff


	//----- nvinfo : EIATTR_MERCURY_ISA_VERSION
	.align		4
        /*00d0*/ 	.byte	0x03, 0x5f
        /*00d2*/ 	.short	0x0101


	//----- nvinfo : EIATTR_UNUSED_LOAD_BYTE_OFFSET
	.align		4
        /*00d4*/ 	.byte	0x04, 0x44
        /*00d6*/ 	.short	(.L_81 - .L_80)


	//   ....[0]....
.L_80:
        /*00d8*/ 	.word	0x000000c0
        /*00dc*/ 	.word	0x00000fff


	//   ....[1]....
        /*00e0*/ 	.word	0x000000e0
        /*00e4*/ 	.word	0x00000fff


	//----- nvinfo : EIATTR_VRC_CTA_INIT_COUNT
	.align		4
.L_81:
        /*00e8*/ 	.byte	0x02, 0x4a
	.zero		1
	.zero		1


	//----- nvinfo : EIATTR_EXIT_INSTR_OFFSETS
	.align		4
        /*00ec*/ 	.byte	0x04, 0x1c
        /*00ee*/ 	.short	(.L_83 - .L_82)


	//   ....[0]....
.L_82:
        /*00f0*/ 	.word	0x00000070


	//   ....[1]....
        /*00f4*/ 	.word	0x00000250


	//   ....[2]....
        /*00f8*/ 	.word	0x00004840


	//   ....[3]....
        /*00fc*/ 	.word	0x000048c0


	//----- nvinfo : EIATTR_CRS_STACK_SIZE
	.align		4
.L_83:
        /*0100*/ 	.byte	0x04, 0x1e
        /*0102*/ 	.short	(.L_85 - .L_84)
.L_84:
        /*0104*/ 	.word	0x00000000


	//----- nvinfo : EIATTR_CBANK_PARAM_SIZE
	.align		4
.L_85:
        /*0108*/ 	.byte	0x03, 0x19
        /*010a*/ 	.short	0x0044


	//----- nvinfo : EIATTR_PARAM_CBANK
	.align		4
        /*010c*/ 	.byte	0x04, 0x0a
        /*010e*/ 	.short	(.L_87 - .L_86)
	.align		4
.L_86:
        /*0110*/ 	.word	index@(.nv.constant0.update_logodds_hash)
        /*0114*/ 	.short	0x0380
        /*0116*/ 	.short	0x0044


	//----- nvinfo : EIATTR_SW_WAR
	.align		4
.L_87:
        /*0118*/ 	.byte	0x04, 0x36
        /*011a*/ 	.short	(.L_89 - .L_88)
.L_88:
        /*011c*/ 	.word	0x00000008
.L_89:


//--------------------- .nv.callgraph             --------------------------
	.section	.nv.callgraph,"",@"SHT_CUDA_CALLGRAPH"
	.align	4
	.sectionentsize	8
	.align		4
        /*0000*/ 	.word	0x00000000
	.align		4
        /*0004*/ 	.word	0xffffffff
	.align		4
        /*0008*/ 	.word	0x00000000
	.align		4
        /*000c*/ 	.word	0xfffffffe
	.align		4
        /*0010*/ 	.word	0x00000000
	.align		4
        /*0014*/ 	.word	0xfffffffd
	.align		4
        /*0018*/ 	.word	0x00000000
	.align		4
        /*001c*/ 	.word	0xfffffffc


//--------------------- .text.clamp_logodds_n     --------------------------
	.section	.text.clamp_logodds_n,"ax",@progbits
	.align	128
        .global         clamp_logodds_n
        .type           clamp_logodds_n,@function
        .size           clamp_logodds_n,(.L_x_121 - clamp_logodds_n)
        .other          clamp_logodds_n,@"STO_CUDA_ENTRY STV_DEFAULT"
clamp_logodds_n:
.text.clamp_logodds_n:
[----:B------:R-:W-:Y:S01]  /*0000*/  LDC R1, c[0x0][0x37c] ;  /* 0x0000df00ff017b82 */ /* 0x000fe20000000800 */
[----:B------:R-:W0:Y:S07]  /*0010*/  S2R R5, SR_TID.X ;  /* 0x0000000000057919 */ /* 0x000e2e0000002100 */
[----:B------:R-:W0:Y:S01]  /*0020*/  S2UR UR4, SR_CTAID.X ;  /* 0x00000000000479c3 */ /* 0x000e220000002500 */
[----:B------:R-:W1:Y:S07]  /*0030*/  LDCU UR5, c[0x0][0x390] ;  /* 0x00007200ff0577ac */ /* 0x000e6e0008000800 */
[----:B------:R-:W0:Y:S02]  /*0040*/  LDC R0, c[0x0][0x360] ;  /* 0x0000d800ff007b82 */ /* 0x000e240000000800 */
[----:B0-----:R-:W-:-:S05]  /*0050*/  IMAD R5, R0, UR4, R5 ;  /* 0x0000000400057c24 */ /* 0x001fca000f8e0205 */
[----:B-1----:R-:W-:-:S13]  /*0060*/  ISETP.GE.AND P0, PT, R5, UR5, PT ;  /* 0x0000000505007c0c */ /* 0x002fda000bf06270 */
[----:B------:R-:W-:Y:S05]  /*0070*/  @P0 EXIT ;  /* 0x000000000000094d */ /* 0x000fea0003800000 */
[----:B------:R-:W0:Y:S01]  /*0080*/  LDC.64 R2, c[0x0][0x380] ;  /* 0x0000e000ff027b82 */ /* 0x000e220000000a00 */
[----:B------:R-:W1:Y:S01]  /*0090*/  LDCU.64 UR4, c[0x0][0x358] ;  /* 0x00006b00ff0477ac */ /* 0x000e620008000a00 */
[----:B0-----:R-:W-:-:S06]  /*00a0*/  IMAD.WIDE R2, R5, 0x4, R2 ;  /* 0x0000000405027825 */ /* 0x001fcc00078e0202 */
[----:B------:R-:W0:Y:S01]  /*00b0*/  LDC.64 R4, c[0x0][0x388] ;  /* 0x0000e200ff047b82 */ /* 0x000e220000000a00 */
[----:B-1----:R-:W0:Y:S02]  /*00c0*/  LDG.E R0, desc[UR4][R2.64] ;  /* 0x0000000402007981 */ /* 0x002e24000c1e1900 */
[CC--:B0-----:R-:W-:Y:S02]  /*00d0*/  ISETP.GT.AND P1, PT, R0.reuse, R5.reuse, PT ;  /* 0x000000050000720c */ /* 0x0c1fe40003f24270 */
[C---:B------:R-:W-:Y:S02]  /*00e0*/  ISETP.GE.AND P2, PT, R0.reuse, R4, PT ;  /* 0x000000040000720c */ /* 0x040fe40003f46270 */
[----:B------:R-:W-:-:S04]  /*00f0*/  ISETP.GT.AND P0, PT, R0, R5, PT ;  /* 0x000000050000720c */ /* 0x000fc80003f04270 */
[----:B------:R-:W-:-:S07]  /*0100*/  SEL R5, R5, R4, P0 ;  /* 0x0000000405057207 */ /* 0x000fce0000000000 */
[----:B------:R-:W-:Y:S05]  /*0110*/  @!P1 EXIT P2 ;  /* 0x000000000000994d */ /* 0x000fea0001000000 */
[----:B------:R-:W-:Y:S01]  /*0120*/  STG.E desc[UR4][R2.64], R5 ;  /* 0x0000000502007986 */ /* 0x000fe2000c101904 */
[----:B------:R-:W-:Y:S05]  /*0130*/  EXIT ;  /* 0x000000000000794d */ /* 0x000fea0003800000 */
.L_x_0:
[----:B------:R-:W-:-:S00]  /*0140*/  BRA `(.L_x_0) ;  /* 0xfffffffc00fc7947 */ /* 0x000fc0000383ffff */
[----:B------:R-:W-:-:S00]  /*0150*/  NOP ;  /* 0x0000000000007918 */ /* 0x000fc00000000000 */
        /* <DEDUP_REMOVED lines=10> */
.L_x_121:


//--------------------- .text.clamp_logodds       --------------------------
	.section	.text.clamp_logodds,"ax",@progbits
	.align	128
        .global         clamp_logodds
        .type           clamp_logodds,@function
        .size           clamp_logodds,(.L_x_122 - clamp_logodds)
        .other          clamp_logodds,@"STO_CUDA_ENTRY STV_DEFAULT"
clamp_logodds:
.text.clamp_logodds:
[----:B------:R-:W-:Y:S01]  /*0000*/  LDC R1, c[0x0][0x37c] ;  /* 0x0000df00ff017b82 */ /* 0x000fe20000000800 */
[----:B------:R-:W0:Y:S07]  /*0010*/  S2R R5, SR_TID.X ;  /* 0x0000000000057919 */ /* 0x000e2e0000002100 */
[----:B------:R-:W0:Y:S01]  /*0020*/  S2UR UR6, SR_CTAID.X ;  /* 0x00000000000679c3 */ /* 0x000e220000002500 */
[----:B------:R-:W1:Y:S07]  /*0030*/  LDCU.64 UR4, c[0x0][0x358] ;  /* 0x00006b00ff0477ac */ /* 0x000e6e0008000a00 */
[----:B------:R-:W0:Y:S08]  /*0040*/  LDC R0, c[0x0][0x360] ;  /* 0x0000d800ff007b82 */ /* 0x000e300000000800 */
[----:B------:R-:W2:Y:S01]  /*0050*/  LDC.64 R2, c[0x0][0x380] ;  /* 0x0000e000ff027b82 */ /* 0x000ea20000000a00 */
[----:B0-----:R-:W-:-:S04]  /*0060*/  IMAD R5, R0, UR6, R5 ;  /* 0x0000000600057c24 */ /* 0x001fc8000f8e0205 */
[----:B--2---:R-:W-:-:S03]  /*0070*/  IMAD.WIDE R2, R5, 0x4, R2 ;  /* 0x0000000405027825 */ /* 0x004fc600078e0202 */
[----:B------:R-:W0:Y:S02]  /*0080*/  LDC.64 R4, c[0x0][0x388] ;  /* 0x0000e200ff047b82 */ /* 0x000e240000000a00 */
        /* <DEDUP_REMOVED lines=8> */
.L_x_1:
        /* <DEDUP_REMOVED lines=15> */
.L_x_122:


//--------------------- .text.update_logodds_hash --------------------------
	.section	.text.update_logodds_hash,"ax",@progbits
	.align	128
        .global         update_logodds_hash
        .type           update_logodds_hash,@function
        .size           update_logodds_hash,(.L_x_120 - update_logodds_hash)
        .other          update_logodds_hash,@"STO_CUDA_ENTRY STV_DEFAULT"
update_logodds_hash:
.text.update_logodds_hash:
        /* <DEDUP_REMOVED lines=9> */
[----:B------:R-:W1:Y:S07]  /*0090*/  LDCU.64 UR6, c[0x0][0x358] ;  /* 0x00006b00ff0677ac */ /* 0x000e6e0008000a00 */
[----:B------:R-:W2:Y:S01]  /*00a0*/  LDC.64 R16, c[0x0][0x388] ;  /* 0x0000e200ff107b82 */ /* 0x000ea20000000a00 */
[----:B0-----:R-:W-:-:S06]  /*00b0*/  IMAD.WIDE R4, R3, 0x10, R4 ;  /* 0x0000001003047825 */ /* 0x001fcc00078e0204 */
[----:B-1----:R-:W3:Y:S01]  /*00c0*/  LDG.E.128.CONSTANT R4, desc[UR6][R4.64] ;  /* 0x0000000604047981 */ /* 0x002ee2000c1e9d00 */
[----:B--2---:R-:W-:-:S06]  /*00d0*/  IMAD.WIDE R16, R3, 0x10, R16 ;  /* 0x0000001003107825 */ /* 0x004fcc00078e0210 */
[----:B------:R-:W3:Y:S01]  /*00e0*/  LDG.E.128.CONSTANT R16, desc[UR6][R16.64] ;  /* 0x0000000610107981 */ /* 0x000ee2000c1e9d00 */
[----:B------:R-:W-:Y:S01]  /*00f0*/  BSSY.RECONVERGENT B0, `(.L_x_2) ;  /* 0x0000013000007945 */ /* 0x000fe20003800200 */
[----:B---3--:R-:W-:Y:S01]  /*0100*/  FADD R7, -R5, R17 ;  /* 0x0000001105077221 */ /* 0x008fe20000000100 */
[----:B------:R-:W-:-:S03]  /*0110*/  FADD R9, -R4, R16 ;  /* 0x0000001004097221 */ /* 0x000fc60000000100 */
[----:B------:R-:W-:Y:S01]  /*0120*/  FMUL R0, R7, R7 ;  /* 0x0000000707007220 */ /* 0x000fe20000400000 */
[----:B------:R-:W-:-:S03]  /*0130*/  FADD R3, -R6, R18 ;  /* 0x0000001206037221 */ /* 0x000fc60000000100 */
[----:B------:R-:W-:-:S04]  /*0140*/  FFMA R0, R9, R9, R0 ;  /* 0x0000000909007223 */ /* 0x000fc80000000000 */
[----:B------:R-:W-:-:S04]  /*0150*/  FFMA R0, R3, R3, R0 ;  /* 0x0000000303007223 */ /* 0x000fc80000000000 */
[----:B------:R-:W-:Y:S01]  /*0160*/  VIADD R2, R0, 0xf3000000 ;  /* 0xf300000000027836 */ /* 0x000fe20000000000 */
[----:B------:R0:W1:Y:S04]  /*0170*/  MUFU.RSQ R11, R0 ;  /* 0x00000000000b7308 */ /* 0x0000680000001400 */
[----:B------:R-:W-:-:S13]  /*0180*/  ISETP.GT.U32.AND P0, PT, R2, 0x727fffff, PT ;  /* 0x727fffff0200780c */ /* 0x000fda0003f04070 */
[----:B01----:R-:W-:Y:S05]  /*0190*/  @!P0 BRA `(.L_x_3) ;  /* 0x0000000000108947 */ /* 0x003fea0003800000 */
[----:B------:R-:W-:-:S07]  /*01a0*/  MOV R12, 0x1c0 ;  /* 0x000001c0000c7802 */ /* 0x000fce0000000f00 */
[----:B------:R-:W-:Y:S05]  /*01b0*/  CALL.REL.NOINC `($__internal_1_$__cuda_sm20_sqrt_rn_f32_slowpath) ;  /* 0x0000004800c07944 */ /* 0x000fea0003c00000 */
[----:B------:R-:W-:Y:S01]  /*01c0*/  IMAD.MOV.U32 R12, RZ, RZ, R2 ;  /* 0x000000ffff0c7224 */ /* 0x000fe200078e0002 */
[----:B------:R-:W-:Y:S06]  /*01d0*/  BRA `(.L_x_4) ;  /* 0x0000000000107947 */ /* 0x000fec0003800000 */
.L_x_3:
[----:B------:R-:W-:Y:S01]  /*01e0*/  FMUL.FTZ R13, R0, R11 ;  /* 0x0000000b000d7220 */ /* 0x000fe20000410000 */
[----:B------:R-:W-:-:S03]  /*01f0*/  FMUL.FTZ R11, R11, 0.5 ;  /* 0x3f0000000b0b7820 */ /* 0x000fc60000410000 */
[----:B------:R-:W-:-:S04]  /*0200*/  FFMA R0, -R13, R13, R0 ;  /* 0x0000000d0d007223 */ /* 0x000fc80000000100 */
[----:B------:R-:W-:-:S07]  /*0210*/  FFMA R12, R0, R11, R13 ;  /* 0x0000000b000c7223 */ /* 0x000fce000000000d */
.L_x_4:
[----:B------:R-:W-:Y:S05]  /*0220*/  BSYNC.RECONVERGENT B0 ;  /* 0x0000000000007941 */ /* 0x000fea0003800200 */
.L_x_2:
[----:B------:R-:W-:-:S04]  /*0230*/  FSETP.GTU.AND P0, PT, R12, RZ, PT ;  /* 0x000000ff0c00720b */ /* 0x000fc80003f0c000 */
[----:B------:R-:W-:-:S13]  /*0240*/  FSETP.EQU.OR P0, PT, |R12|, +INF , !P0 ;  /* 0x7f8000000c00780b */ /* 0x000fda000470a600 */
[----:B------:R-:W-:Y:S05]  /*0250*/  @P0 EXIT ;  /* 0x000000000000094d */ /* 0x000fea0003800000 */
[----:B------:R-:W0:Y:S01]  /*0260*/  MUFU.RCP R11, R12 ;  /* 0x0000000c000b7308 */ /* 0x000e220000001000 */
[----:B------:R-:W-:Y:S07]  /*0270*/  BSSY.RECONVERGENT B2, `(.L_x_5) ;  /* 0x000000d000027945 */ /* 0x000fee0003800200 */
[----:B------:R-:W1:Y:S01]  /*0280*/  FCHK P0, R9, R12 ;  /* 0x0000000c09007302 */ /* 0x000e620000000000 */
[----:B0-----:R-:W-:-:S04]  /*0290*/  FFMA R0, R11, -R12, 1 ;  /* 0x3f8000000b007423 */ /* 0x001fc8000000080c */
[----:B------:R-:W-:-:S04]  /*02a0*/  FFMA R0, R11, R0, R11 ;  /* 0x000000000b007223 */ /* 0x000fc8000000000b */
[----:B------:R-:W-:-:S04]  /*02b0*/  FFMA R19, R9, R0, RZ ;  /* 0x0000000009137223 */ /* 0x000fc800000000ff */
[----:B------:R-:W-:-:S04]  /*02c0*/  FFMA R2, R19, -R12, R9 ;  /* 0x8000000c13027223 */ /* 0x000fc80000000009 */
[----:B------:R-:W-:Y:S01]  /*02d0*/  FFMA R19, R0, R2, R19 ;  /* 0x0000000200137223 */ /* 0x000fe20000000013 */
[----:B-1----:R-:W-:Y:S06]  /*02e0*/  @!P0 BRA `(.L_x_6) ;  /* 0x0000000000148947 */ /* 0x002fec0003800000 */
[----:B------:R-:W-:Y:S01]  /*02f0*/  IMAD.MOV.U32 R14, RZ, RZ, R9 ;  /* 0x000000ffff0e7224 */ /* 0x000fe200078e0009 */
[----:B------:R-:W-:Y:S01]  /*0300*/  MOV R20, 0x330 ;  /* 0x0000033000147802 */ /* 0x000fe20000000f00 */
[----:B------:R-:W-:-:S07]  /*0310*/  IMAD.MOV.U32 R15, RZ, RZ, R12 ;  /* 0x000000ffff0f7224 */ /* 0x000fce00078e000c */
[----:B------:R-:W-:Y:S05]  /*0320*/  CALL.REL.NOINC `($__internal_2_$__cuda_sm3x_div_rn_noftz_f32_slowpath) ;  /* 0x0000004800bc7944 */ /* 0x000fea0003c00000 */
[----:B------:R-:W-:-:S07]  /*0330*/  MOV R19, R27 ;  /* 0x0000001b00137202 */ /* 0x000fce0000000f00 */
.L_x_6:
[----:B------:R-:W-:Y:S05]  /*0340*/  BSYNC.RECONVERGENT B2 ;  /* 0x0000000000027941 */ /* 0x000fea0003800200 */
.L_x_5:
        /* <DEDUP_REMOVED lines=13> */
[----:B------:R-:W-:-:S07]  /*0420*/  IMAD.MOV.U32 R21, RZ, RZ, R27 ;  /* 0x000000ffff157224 */ /* 0x000fce00078e001b */
.L_x_8:
[----:B------:R-:W-:Y:S05]  /*0430*/  BSYNC.RECONVERGENT B2 ;  /* 0x0000000000027941 */ /* 0x000fea0003800200 */
.L_x_7:
        /* <DEDUP_REMOVED lines=10> */
[----:B------:R-:W-:Y:S02]  /*04e0*/  MOV R15, R12 ;  /* 0x0000000c000f7202 */ /* 0x000fe40000000f00 */
[----:B------:R-:W-:-:S07]  /*04f0*/  MOV R20, 0x510 ;  /* 0x0000051000147802 */ /* 0x000fce0000000f00 */
[----:B------:R-:W-:Y:S05]  /*0500*/  CALL.REL.NOINC `($__internal_2_$__cuda_sm3x_div_rn_noftz_f32_slowpath) ;  /* 0x0000004800447944 */ /* 0x000fea0003c00000 */
[----:B------:R-:W-:-:S07]  /*0510*/  IMAD.MOV.U32 R23, RZ, RZ, R27 ;  /* 0x000000ffff177224 */ /* 0x000fce00078e001b */
.L_x_10:
[----:B------:R-:W-:Y:S05]  /*0520*/  BSYNC.RECONVERGENT B2 ;  /* 0x0000000000027941 */ /* 0x000fea0003800200 */
.L_x_9:
[----:B------:R-:W0:Y:S01]  /*0530*/  LDC R2, c[0x0][0x390] ;  /* 0x0000e400ff027b82 */ /* 0x000e220000000800 */
[----:B------:R-:W-:Y:S01]  /*0540*/  BSSY.RECONVERGENT B2, `(.L_x_11) ;  /* 0x000000f000027945 */ /* 0x000fe20003800200 */
[----:B0-----:R-:W0:Y:S08]  /*0550*/  MUFU.RCP R3, R2 ;  /* 0x0000000200037308 */ /* 0x001e300000001000 */
[----:B------:R-:W1:Y:S01]  /*0560*/  FCHK P0, R12, R2 ;  /* 0x000000020c007302 */ /* 0x000e620000000000 */
[----:B0-----:R-:W-:-:S04]  /*0570*/  FFMA R0, R3, -R2, 1 ;  /* 0x3f80000003007423 */ /* 0x001fc80000000802 */
[----:B------:R-:W-:-:S04]  /*0580*/  FFMA R3, R3, R0, R3 ;  /* 0x0000000003037223 */ /* 0x000fc80000000003 */
[----:B------:R-:W-:-:S04]  /*0590*/  FFMA R7, R3, R12, RZ ;  /* 0x0000000c03077223 */ /* 0x000fc800000000ff */
[----:B------:R-:W-:-:S04]  /*05a0*/  FFMA R0, R7, -R2, R12 ;  /* 0x8000000207007223 */ /* 0x000fc8000000000c */
[----:B------:R-:W-:Y:S01]  /*05b0*/  FFMA R0, R3, R0, R7 ;  /* 0x0000000003007223 */ /* 0x000fe20000000007 */
[----:B-1----:R-:W-:Y:S06]  /*05c0*/  @!P0 BRA `(.L_x_12) ;  /* 0x0000000000188947 */ /* 0x002fec0003800000 */
[----:B------:R-:W0:Y:S01]  /*05d0*/  LDCU UR4, c[0x0][0x390] ;  /* 0x00007200ff0477ac */ /* 0x000e220008000800 */
[----:B------:R-:W-:Y:S01]  /*05e0*/  IMAD.MOV.U32 R14, RZ, RZ, R12 ;  /* 0x000000ffff0e7224 */ /* 0x000fe200078e000c */
[----:B------:R-:W-:Y:S01]  /*05f0*/  MOV R20, 0x620 ;  /* 0x0000062000147802 */ /* 0x000fe20000000f00 */
[----:B0-----:R-:W-:-:S07]  /*0600*/  IMAD.U32 R15, RZ, RZ, UR4 ;  /* 0x00000004ff0f7e24 */ /* 0x001fce000f8e00ff */
[----:B------:R-:W-:Y:S05]  /*0610*/  CALL.REL.NOINC `($__internal_2_$__cuda_sm3x_div_rn_noftz_f32_slowpath) ;  /* 0x0000004800007944 */ /* 0x000fea0003c00000 */
[----:B------:R-:W-:-:S07]  /*0620*/  IMAD.MOV.U32 R0, RZ, RZ, R27 ;  /* 0x000000ffff007224 */ /* 0x000fce00078e001b */
.L_x_12:
[----:B------:R-:W-:Y:S05]  /*0630*/  BSYNC.RECONVERGENT B2 ;  /* 0x0000000000027941 */ /* 0x000fea0003800200 */
.L_x_11:
[----:B------:R-:W0:Y:S01]  /*0640*/  LDC.64 R10, c[0x0][0x390] ;  /* 0x0000e400ff0a7b82 */ /* 0x000e220000000a00 */
[----:B------:R-:W1:Y:S01]  /*0650*/  F2I.CEIL.NTZ R0, R0 ;  /* 0x0000000000007305 */ /* 0x000e62000020b100 */
[----:B------:R-:W-:Y:S07]  /*0660*/  BSSY.RECONVERGENT B2, `(.L_x_13) ;  /* 0x0000010000027945 */ /* 0x000fee0003800200 */
[----:B0-----:R-:W0:Y:S01]  /*0670*/  MUFU.RCP R3, R10 ;  /* 0x0000000a00037308 */ /* 0x001e220000001000 */
[----:B-1----:R-:W-:-:S07]  /*0680*/  VIADDMNMX R11, R0, 0x1, R11, PT ;  /* 0x00000001000b7846 */ /* 0x002fce000380010b */
        /* <DEDUP_REMOVED lines=8> */
[----:B------:R-:W-:Y:S02]  /*0710*/  MOV R14, R4 ;  /* 0x00000004000e7202 */ /* 0x000fe40000000f00 */
[----:B------:R-:W-:Y:S01]  /*0720*/  MOV R20, 0x750 ;  /* 0x0000075000147802 */ /* 0x000fe20000000f00 */
[----:B0-----:R-:W-:-:S07]  /*0730*/  IMAD.U32 R15, RZ, RZ, UR4 ;  /* 0x00000004ff0f7e24 */ /* 0x001fce000f8e00ff */
[----:B------:R-:W-:Y:S05]  /*0740*/  CALL.REL.NOINC `($__internal_2_$__cuda_sm3x_div_rn_noftz_f32_slowpath) ;  /* 0x0000004400b47944 */ /* 0x000fea0003c00000 */
[----:B------:R-:W-:-:S07]  /*0750*/  IMAD.MOV.U32 R8, RZ, RZ, R27 ;  /* 0x000000ffff087224 */ /* 0x000fce00078e001b */
.L_x_14:
[----:B------:R-:W-:Y:S05]  /*0760*/  BSYNC.RECONVERGENT B2 ;  /* 0x0000000000027941 */ /* 0x000fea0003800200 */
.L_x_13:
[----:B------:R-:W0:Y:S01]  /*0770*/  LDC R2, c[0x0][0x390] ;  /* 0x0000e400ff027b82 */ /* 0x000e220000000800 */
[----:B------:R-:W1:Y:S01]  /*0780*/  F2I.S64.FLOOR R8, R8 ;  /* 0x0000000800087311 */ /* 0x000e620000205900 */
[----:B------:R-:W-:Y:S01]  /*0790*/  BSSY.RECONVERGENT B2, `(.L_x_15) ;  /* 0x0000010000027945 */ /* 0x000fe20003800200 */
[----:B-1----:R-:W-:-:S06]  /*07a0*/  IMAD.MOV.U32 R10, RZ, RZ, R8 ;  /* 0x000000ffff0a7224 */ /* 0x002fcc00078e0008 */
        /* <DEDUP_REMOVED lines=10> */
[----:B------:R-:W-:Y:S02]  /*0850*/  MOV R20, 0x880 ;  /* 0x0000088000147802 */ /* 0x000fe40000000f00 */
[----:B0-----:R-:W-:-:S07]  /*0860*/  MOV R15, UR4 ;  /* 0x00000004000f7c02 */ /* 0x001fce0008000f00 */
[----:B------:R-:W-:Y:S05]  /*0870*/  CALL.REL.NOINC `($__internal_2_$__cuda_sm3x_div_rn_noftz_f32_slowpath) ;  /* 0x0000004400687944 */ /* 0x000fea0003c00000 */
[----:B------:R-:W-:-:S07]  /*0880*/  IMAD.MOV.U32 R3, RZ, RZ, R27 ;  /* 0x000000ffff037224 */ /* 0x000fce00078e001b */
.L_x_16:
[----:B------:R-:W-:Y:S05]  /*0890*/  BSYNC.RECONVERGENT B2 ;  /* 0x0000000000027941 */ /* 0x000fea0003800200 */
.L_x_15:
[----:B------:R-:W0:Y:S01]  /*08a0*/  LDC R15, c[0x0][0x390] ;  /* 0x0000e400ff0f7b82 */ /* 0x000e220000000800 */
[----:B------:R-:W1:Y:S01]  /*08b0*/  F2I.S64.FLOOR R2, R3 ;  /* 0x0000000300027311 */ /* 0x000e620000205900 */
[----:B------:R-:W-:Y:S01]  /*08c0*/  BSSY.RECONVERGENT B2, `(.L_x_17) ;  /* 0x0000011000027945 */ /* 0x000fe20003800200 */
[----:B-1----:R-:W-:-:S06]  /*08d0*/  IMAD.MOV.U32 R8, RZ, RZ, R2 ;  /* 0x000000ffff087224 */ /* 0x002fcc00078e0002 */
[----:B0-----:R-:W0:Y:S08]  /*08e0*/  MUFU.RCP R0, R15 ;  /* 0x0000000f00007308 */ /* 0x001e300000001000 */
[----:B------:R-:W1:Y:S01]  /*08f0*/  FCHK P0, R6, R15 ;  /* 0x0000000f06007302 */ /* 0x000e620000000000 */
[----:B0-----:R-:W-:-:S04]  /*0900*/  FFMA R7, R0, -R15, 1 ;  /* 0x3f80000000077423 */ /* 0x001fc8000000080f */
[----:B------:R-:W-:Y:S01]  /*0910*/  FFMA R14, R0, R7, R0 ;  /* 0x00000007000e7223 */ /* 0x000fe20000000000 */
[----:B------:R-:W-:-:S03]  /*0920*/  IMAD.MOV.U32 R7, RZ, RZ, R3 ;  /* 0x000000ffff077224 */ /* 0x000fc600078e0003 */
        /* <DEDUP_REMOVED lines=10> */
.L_x_18:
[----:B------:R-:W-:Y:S05]  /*09d0*/  BSYNC.RECONVERGENT B2 ;  /* 0x0000000000027941 */ /* 0x000fea0003800200 */
.L_x_17:
[----:B------:R-:W0:Y:S01]  /*09e0*/  LDC R15, c[0x0][0x390] ;  /* 0x0000e400ff0f7b82 */ /* 0x000e220000000800 */
[----:B------:R1:W2:Y:S01]  /*09f0*/  F2I.S64.FLOOR R2, R0 ;  /* 0x0000000000027311 */ /* 0x0002a20000205900 */
[----:B------:R-:W-:Y:S07]  /*0a00*/  BSSY.RECONVERGENT B2, `(.L_x_19) ;  /* 0x000000f000027945 */ /* 0x000fee0003800200 */
[----:B0-----:R-:W0:Y:S08]  /*0a10*/  MUFU.RCP R14, R15 ;  /* 0x0000000f000e7308 */ /* 0x001e300000001000 */
[----:B------:R-:W3:Y:S01]  /*0a20*/  FCHK P0, R16, R15 ;  /* 0x0000000f10007302 */ /* 0x000ee20000000000 */
[----:B0-----:R-:W-:-:S04]  /*0a30*/  FFMA R13, R14, -R15, 1 ;  /* 0x3f8000000e0d7423 */ /* 0x001fc8000000080f */
[----:B------:R-:W-:-:S04]  /*0a40*/  FFMA R34, R14, R13, R14 ;  /* 0x0000000d0e227223 */ /* 0x000fc8000000000e */
[----:B------:R-:W-:-:S04]  /*0a50*/  FFMA R13, R16, R34, RZ ;  /* 0x00000022100d7223 */ /* 0x000fc800000000ff */
[----:B------:R-:W-:-:S04]  /*0a60*/  FFMA R14, R13, -R15, R16 ;  /* 0x8000000f0d0e7223 */ /* 0x000fc80000000010 */
[----:B------:R-:W-:Y:S01]  /*0a70*/  FFMA R34, R34, R14, R13 ;  /* 0x0000000e22227223 */ /* 0x000fe2000000000d */
[----:B-123--:R-:W-:Y:S06]  /*0a80*/  @!P0 BRA `(.L_x_20) ;  /* 0x0000000000188947 */ /* 0x00efec0003800000 */
[----:B------:R-:W0:Y:S01]  /*0a90*/  LDCU UR4, c[0x0][0x390] ;  /* 0x00007200ff0477ac */ /* 0x000e220008000800 */
[----:B------:R-:W-:Y:S01]  /*0aa0*/  IMAD.MOV.U32 R14, RZ, RZ, R16 ;  /* 0x000000ffff0e7224 */ /* 0x000fe200078e0010 */
[----:B------:R-:W-:Y:S01]  /*0ab0*/  MOV R20, 0xae0 ;  /* 0x00000ae000147802 */ /* 0x000fe20000000f00 */
[----:B0-----:R-:W-:-:S07]  /*0ac0*/  IMAD.U32 R15, RZ, RZ, UR4 ;  /* 0x00000004ff0f7e24 */ /* 0x001fce000f8e00ff */
[----:B------:R-:W-:Y:S05]  /*0ad0*/  CALL.REL.NOINC `($__internal_2_$__cuda_sm3x_div_rn_noftz_f32_slowpath) ;  /* 0x0000004000d07944 */ /* 0x000fea0003c00000 */
[----:B------:R-:W-:-:S07]  /*0ae0*/  IMAD.MOV.U32 R34, RZ, RZ, R27 ;  /* 0x000000ffff227224 */ /* 0x000fce00078e001b */
.L_x_20:
[----:B------:R-:W-:Y:S05]  /*0af0*/  BSYNC.RECONVERGENT B2 ;  /* 0x0000000000027941 */ /* 0x000fea0003800200 */
.L_x_19:
[----:B------:R-:W0:Y:S01]  /*0b00*/  LDC R14, c[0x0][0x390] ;  /* 0x0000e400ff0e7b82 */ /* 0x000e220000000800 */
[----:B------:R-:W1:Y:S01]  /*0b10*/  F2I.S64.FLOOR R34, R34 ;  /* 0x0000002200227311 */ /* 0x000e620000205900 */
[----:B------:R-:W-:Y:S07]  /*0b20*/  BSSY.RECONVERGENT B2, `(.L_x_21) ;  /* 0x000000f000027945 */ /* 0x000fee0003800200 */
[----:B0-----:R-:W0:Y:S08]  /*0b30*/  MUFU.RCP R13, R14 ;  /* 0x0000000e000d7308 */ /* 0x001e300000001000 */
[----:B------:R-:W2:Y:S01]  /*0b40*/  FCHK P0, R17, R14 ;  /* 0x0000000e11007302 */ /* 0x000ea20000000000 */
[----:B0-----:R-:W-:-:S04]  /*0b50*/  FFMA R0, R13, -R14, 1 ;  /* 0x3f8000000d007423 */ /* 0x001fc8000000080e */
[----:B------:R-:W-:-:S04]  /*0b60*/  FFMA R15, R13, R0, R13 ;  /* 0x000000000d0f7223 */ /* 0x000fc8000000000d */
[----:B------:R-:W-:-:S04]  /*0b70*/  FFMA R0, R17, R15, RZ ;  /* 0x0000000f11007223 */ /* 0x000fc800000000ff */
[----:B------:R-:W-:-:S04]  /*0b80*/  FFMA R13, R0, -R14, R17 ;  /* 0x8000000e000d7223 */ /* 0x000fc80000000011 */
[----:B------:R-:W-:Y:S01]  /*0b90*/  FFMA R36, R15, R13, R0 ;  /* 0x0000000d0f247223 */ /* 0x000fe20000000000 */
[----:B-12---:R-:W-:Y:S06]  /*0ba0*/  @!P0 BRA `(.L_x_22) ;  /* 0x0000000000188947 */ /* 0x006fec0003800000 */
[----:B------:R-:W0:Y:S01]  /*0bb0*/  LDCU UR4, c[0x0][0x390] ;  /* 0x00007200ff0477ac */ /* 0x000e220008000800 */
[----:B------:R-:W-:Y:S02]  /*0bc0*/  MOV R14, R17 ;  /* 0x00000011000e7202 */ /* 0x000fe40000000f00 */
[----:B------:R-:W-:Y:S01]  /*0bd0*/  MOV R20, 0xc00 ;  /* 0x00000c0000147802 */ /* 0x000fe20000000f00 */
[----:B0-----:R-:W-:-:S07]  /*0be0*/  IMAD.U32 R15, RZ, RZ, UR4 ;  /* 0x00000004ff0f7e24 */ /* 0x001fce000f8e00ff */
[----:B------:R-:W-:Y:S05]  /*0bf0*/  CALL.REL.NOINC `($__internal_2_$__cuda_sm3x_div_rn_noftz_f32_slowpath) ;  /* 0x0000004000887944 */ /* 0x000fea0003c00000 */
[----:B------:R-:W-:-:S07]  /*0c00*/  IMAD.MOV.U32 R36, RZ, RZ, R27 ;  /* 0x000000ffff247224 */ /* 0x000fce00078e001b */
.L_x_22:
[----:B------:R-:W-:Y:S05]  /*0c10*/  BSYNC.RECONVERGENT B2 ;  /* 0x0000000000027941 */ /* 0x000fea0003800200 */
.L_x_21:
        /* <DEDUP_REMOVED lines=12> */
[----:B------:R-:W-:Y:S01]  /*0ce0*/  IMAD.MOV.U32 R14, RZ, RZ, R18 ;  /* 0x000000ffff0e7224 */ /* 0x000fe200078e0012 */
[----:B------:R-:W-:Y:S01]  /*0cf0*/  MOV R20, 0xd20 ;  /* 0x00000d2000147802 */ /* 0x000fe20000000f00 */
[----:B0-----:R-:W-:-:S07]  /*0d00*/  IMAD.U32 R15, RZ, RZ, UR4 ;  /* 0x00000004ff0f7e24 */ /* 0x001fce000f8e00ff */
[----:B------:R-:W-:Y:S05]  /*0d10*/  CALL.REL.NOINC `($__internal_2_$__cuda_sm3x_div_rn_noftz_f32_slowpath) ;  /* 0x0000004000407944 */ /* 0x000fea0003c00000 */
[----:B------:R-:W-:-:S07]  /*0d20*/  MOV R38, R27 ;  /* 0x0000001b00267202 */ /* 0x000fce0000000f00 */
.L_x_24:
[----:B------:R-:W-:Y:S05]  /*0d30*/  BSYNC.RECONVERGENT B2 ;  /* 0x0000000000027941 */ /* 0x000fea0003800200 */
.L_x_23:
[----:B------:R-:W-:Y:S01]  /*0d40*/  FSETP.NEU.AND P0, PT, R19, RZ, PT ;  /* 0x000000ff1300720b */ /* 0x000fe20003f0d000 */
[----:B------:R-:W0:Y:S01]  /*0d50*/  F2I.S64.FLOOR R38, R38 ;  /* 0x0000002600267311 */ /* 0x000e220000205900 */
[----:B------:R-:W-:Y:S01]  /*0d60*/  BSSY.RECONVERGENT B2, `(.L_x_25) ;  /* 0x0000018000027945 */ /* 0x000fe20003800200 */
[----:B------:R-:W-:-:S10]  /*0d70*/  IMAD.MOV.U32 R0, RZ, RZ, 0x7f800000 ;  /* 0x7f800000ff007424 */ /* 0x000fd400078e00ff */
[----:B------:R-:W-:Y:S05]  /*0d80*/  @!P0 BRA `(.L_x_26) ;  /* 0x0000000000548947 */ /* 0x000fea0003800000 */
[----:B------:R-:W-:Y:S01]  /*0d90*/  FSETP.GT.AND P0, PT, R19, RZ, PT ;  /* 0x000000ff1300720b */ /* 0x000fe20003f04000 */
[----:B------:R-:W1:Y:S01]  /*0da0*/  LDCU UR4, c[0x0][0x390] ;  /* 0x00007200ff0477ac */ /* 0x000e620008000800 */
[----:B------:R-:W2:Y:S01]  /*0db0*/  MUFU.RCP R0, R19 ;  /* 0x0000001300007308 */ /* 0x000ea20000001000 */
[----:B------:R-:W-:Y:S01]  /*0dc0*/  BSSY.RECONVERGENT B3, `(.L_x_26) ;  /* 0x0000011000037945 */ /* 0x000fe20003800200 */
[----:B------:R-:W-:-:S04]  /*0dd0*/  SEL R17, RZ, 0x1, !P0 ;  /* 0x00000001ff117807 */ /* 0x000fc80004000000 */
[----:B------:R-:W-:-:S05]  /*0de0*/  IADD3 R16, P0, PT, R17, R10, RZ ;  /* 0x0000000a11107210 */ /* 0x000fca0007f1e0ff */
[----:B------:R-:W-:-:S06]  /*0df0*/  IMAD.X R17, RZ, RZ, R9, P0 ;  /* 0x000000ffff117224 */ /* 0x000fcc00000e0609 */
[----:B------:R-:W1:Y:S01]  /*0e00*/  I2F.S64 R17, R16 ;  /* 0x0000001000117312 */ /* 0x000e620000301400 */
[----:B--2---:R-:W-:-:S04]  /*0e10*/  FFMA R13, R0, -R19, 1 ;  /* 0x3f800000000d7423 */ /* 0x004fc80000000813 */
[----:B------:R-:W-:Y:S01]  /*0e20*/  FFMA R13, R0, R13, R0 ;  /* 0x0000000d000d7223 */ /* 0x000fe20000000000 */
[----:B-1----:R-:W-:-:S04]  /*0e30*/  FFMA R14, R17, UR4, -R4 ;  /* 0x00000004110e7c23 */ /* 0x002fc80008000804 */
[----:B------:R-:W1:Y:S01]  /*0e40*/  FCHK P0, R14, R19 ;  /* 0x000000130e007302 */ /* 0x000e620000000000 */
[----:B------:R-:W-:-:S04]  /*0e50*/  FFMA R0, R14, R13, RZ ;  /* 0x0000000d0e007223 */ /* 0x000fc800000000ff */
[----:B------:R-:W-:-:S04]  /*0e60*/  FFMA R4, R0, -R19, R14 ;  /* 0x8000001300047223 */ /* 0x000fc8000000000e */
[----:B------:R-:W-:Y:S01]  /*0e70*/  FFMA R0, R13, R4, R0 ;  /* 0x000000040d007223 */ /* 0x000fe20000000000 */
[----:B-1----:R-:W-:Y:S06]  /*0e80*/  @!P0 BRA `(.L_x_27) ;  /* 0x0000000000108947 */ /* 0x002fec0003800000 */
[----:B------:R-:W-:Y:S01]  /*0e90*/  IMAD.MOV.U32 R15, RZ, RZ, R19 ;  /* 0x000000ffff0f7224 */ /* 0x000fe200078e0013 */
[----:B------:R-:W-:-:S07]  /*0ea0*/  MOV R20, 0xec0 ;  /* 0x00000ec000147802 */ /* 0x000fce0000000f00 */
[----:B0-----:R-:W-:Y:S05]  /*0eb0*/  CALL.REL.NOINC `($__internal_2_$__cuda_sm3x_div_rn_noftz_f32_slowpath) ;  /* 0x0000003c00d87944 */ /* 0x001fea0003c00000 */
[----:B------:R-:W-:-:S07]  /*0ec0*/  IMAD.MOV.U32 R0, RZ, RZ, R27 ;  /* 0x000000ffff007224 */ /* 0x000fce00078e001b */
.L_x_27:
[----:B------:R-:W-:Y:S05]  /*0ed0*/  BSYNC.RECONVERGENT B3 ;  /* 0x0000000000037941 */ /* 0x000fea0003800200 */
.L_x_26:
[----:B------:R-:W-:Y:S05]  /*0ee0*/  BSYNC.RECONVERGENT B2 ;  /* 0x0000000000027941 */ /* 0x000fea0003800200 */
.L_x_25:
[----:B------:R-:W-:Y:S01]  /*0ef0*/  FSETP.NEU.AND P0, PT, R21, RZ, PT ;  /* 0x000000ff1500720b */ /* 0x000fe20003f0d000 */
[----:B------:R-:W-:Y:S01]  /*0f00*/  BSSY.RECONVERGENT B2, `(.L_x_28) ;  /* 0x0000018000027945 */ /* 0x000fe20003800200 */
[----:B------:R-:W-:-:S11]  /*0f10*/  MOV R13, 0x7f800000 ;  /* 0x7f800000000d7802 */ /* 0x000fd60000000f00 */
[----:B------:R-:W-:Y:S05]  /*0f20*/  @!P0 BRA `(.L_x_29) ;  /* 0x0000000000548947 */ /* 0x000fea0003800000 */
[----:B------:R-:W-:Y:S01]  /*0f30*/  FSETP.GT.AND P0, PT, R21, RZ, PT ;  /* 0x000000ff1500720b */ /* 0x000fe20003f04000 */
[----:B------:R-:W1:Y:S01]  /*0f40*/  LDCU UR4, c[0x0][0x390] ;  /* 0x00007200ff0477ac */ /* 0x000e620008000800 */
[----:B------:R-:W2:Y:S01]  /*0f50*/  MUFU.RCP R4, R21 ;  /* 0x0000001500047308 */ /* 0x000ea20000001000 */
[----:B------:R-:W-:Y:S01]  /*0f60*/  BSSY.RECONVERGENT B3, `(.L_x_29) ;  /* 0x0000011000037945 */ /* 0x000fe20003800200 */
[----:B------:R-:W-:-:S04]  /*0f70*/  SEL R17, RZ, 0x1, !P0 ;  /* 0x00000001ff117807 */ /* 0x000fc80004000000 */
[----:B------:R-:W-:-:S05]  /*0f80*/  IADD3 R16, P0, PT, R17, R8, RZ ;  /* 0x0000000811107210 */ /* 0x000fca0007f1e0ff */
[----:B------:R-:W-:-:S04]  /*0f90*/  IMAD.X R17, RZ, RZ, R7, P0 ;  /* 0x000000ffff117224 */ /* 0x000fc800000e0607 */
        /* <DEDUP_REMOVED lines=13> */
.L_x_30:
[----:B------:R-:W-:Y:S05]  /*1070*/  BSYNC.RECONVERGENT B3 ;  /* 0x0000000000037941 */ /* 0x000fea0003800200 */
.L_x_29:
[----:B------:R-:W-:Y:S05]  /*1080*/  BSYNC.RECONVERGENT B2 ;  /* 0x0000000000027941 */ /* 0x000fea0003800200 */
.L_x_28:
        /* <DEDUP_REMOVED lines=24> */
.L_x_33:
[----:B------:R-:W-:Y:S05]  /*1210*/  BSYNC.RECONVERGENT B3 ;  /* 0x0000000000037941 */ /* 0x000fea0003800200 */
.L_x_32:
[----:B------:R-:W-:Y:S05]  /*1220*/  BSYNC.RECONVERGENT B2 ;  /* 0x0000000000027941 */ /* 0x000fea0003800200 */
.L_x_31:
[----:B------:R-:W-:Y:S01]  /*1230*/  FSETP.NEU.AND P0, PT, R19, RZ, PT ;  /* 0x000000ff1300720b */ /* 0x000fe20003f0d000 */
[----:B------:R-:W-:Y:S01]  /*1240*/  BSSY.RECONVERGENT B2, `(.L_x_34) ;  /* 0x0000015000027945 */ /* 0x000fe20003800200 */
[----:B------:R-:W-:-:S11]  /*1250*/  MOV R29, 0x7f800000 ;  /* 0x7f800000001d7802 */ /* 0x000fd60000000f00 */
[----:B------:R-:W-:Y:S05]  /*1260*/  @!P0 BRA `(.L_x_35) ;  /* 0x0000000000488947 */ /* 0x000fea0003800000 */
[----:B------:R-:W1:Y:S01]  /*1270*/  LDCU UR4, c[0x0][0x390] ;  /* 0x00007200ff0477ac */ /* 0x000e620008000800 */
[----:B------:R-:W2:Y:S01]  /*1280*/  MUFU.RCP R6, |R19| ;  /* 0x4000001300067308 */ /* 0x000ea20000001000 */
[----:B------:R-:W-:Y:S01]  /*1290*/  BSSY.RECONVERGENT B3, `(.L_x_35) ;  /* 0x000000f000037945 */ /* 0x000fe20003800200 */
[----:B-1----:R-:W-:Y:S02]  /*12a0*/  IMAD.U32 R14, RZ, RZ, UR4 ;  /* 0x00000004ff0e7e24 */ /* 0x002fe4000f8e00ff */
[----:B--2---:R-:W-:-:S04]  /*12b0*/  FFMA R5, R6, -|R19|, 1 ;  /* 0x3f80000006057423 */ /* 0x004fc80000000c13 */
[----:B------:R-:W1:Y:S01]  /*12c0*/  FCHK P0, R14, |R19| ;  /* 0x400000130e007302 */ /* 0x000e620000000000 */
[----:B------:R-:W-:-:S04]  /*12d0*/  FFMA R5, R6, R5, R6 ;  /* 0x0000000506057223 */ /* 0x000fc80000000006 */
[----:B------:R-:W-:-:S04]  /*12e0*/  FFMA R6, R5, UR4, RZ ;  /* 0x0000000405067c23 */ /* 0x000fc800080000ff */
[----:B------:R-:W-:-:S04]  /*12f0*/  FFMA R15, R6, -|R19|, UR4 ;  /* 0x00000004060f7e23 */ /* 0x000fc80008000c13 */
[----:B------:R-:W-:Y:S01]  /*1300*/  FFMA R29, R5, R15, R6 ;  /* 0x0000000f051d7223 */ /* 0x000fe20000000006 */
[----:B-1----:R-:W-:Y:S06]  /*1310*/  @!P0 BRA `(.L_x_36) ;  /* 0x0000000000188947 */ /* 0x002fec0003800000 */
[----:B------:R-:W1:Y:S01]  /*1320*/  LDCU UR4, c[0x0][0x390] ;  /* 0x00007200ff0477ac */ /* 0x000e620008000800 */
[----:B------:R-:W-:Y:S01]  /*1330*/  FADD R15, |R19|, -RZ ;  /* 0x800000ff130f7221 */ /* 0x000fe20000000200 */
[----:B------:R-:W-:Y:S01]  /*1340*/  MOV R20, 0x1370 ;  /* 0x0000137000147802 */ /* 0x000fe20000000f00 */
[----:B-1----:R-:W-:-:S07]  /*1350*/  IMAD.U32 R14, RZ, RZ, UR4 ;  /* 0x00000004ff0e7e24 */ /* 0x002fce000f8e00ff */
[----:B0-----:R-:W-:Y:S05]  /*1360*/  CALL.REL.NOINC `($__internal_2_$__cuda_sm3x_div_rn_noftz_f32_slowpath) ;  /* 0x0000003800ac7944 */ /* 0x001fea0003c00000 */
[----:B------:R-:W-:-:S07]  /*1370*/  IMAD.MOV.U32 R29, RZ, RZ, R27 ;  /* 0x000000ffff1d7224 */ /* 0x000fce00078e001b */
.L_x_36:
[----:B------:R-:W-:Y:S05]  /*1380*/  BSYNC.RECONVERGENT B3 ;  /* 0x0000000000037941 */ /* 0x000fea0003800200 */
.L_x_35:
[----:B------:R-:W-:Y:S05]  /*1390*/  BSYNC.RECONVERGENT B2 ;  /* 0x0000000000027941 */ /* 0x000fea0003800200 */
.L_x_34:
        /* <DEDUP_REMOVED lines=21> */
.L_x_39:
[----:B------:R-:W-:Y:S05]  /*14f0*/  BSYNC.RECONVERGENT B3 ;  /* 0x0000000000037941 */ /* 0x000fea0003800200 */
.L_x_38:
[----:B------:R-:W-:Y:S05]  /*1500*/  BSYNC.RECONVERGENT B2 ;  /* 0x0000000000027941 */ /* 0x000fea0003800200 */
.L_x_37:
        /* <DEDUP_REMOVED lines=20> */
.L_x_42:
[----:B------:R-:W-:Y:S05]  /*1650*/  BSYNC.RECONVERGENT B3 ;  /* 0x0000000000037941 */ /* 0x000fea0003800200 */
.L_x_41:
[----:B------:R-:W-:Y:S05]  /*1660*/  BSYNC.RECONVERGENT B2 ;  /* 0x0000000000027941 */ /* 0x000fea0003800200 */
.L_x_40:
[----:B------:R-:W-:Y:S01]  /*1670*/  ISETP.GE.AND P0, PT, R11, 0x1, PT ;  /* 0x000000010b00780c */ /* 0x000fe20003f06270 */
[----:B------:R-:W1:Y:S01]  /*1680*/  LDCU UR10, c[0x0][0x3ac] ;  /* 0x00007580ff0a77ac */ /* 0x000e620008000800 */
[----:B------:R-:W-:Y:S01]  /*1690*/  BSSY B0, `(.L_x_43) ;  /* 0x000019a000007945 */ /* 0x000fe20003800000 */
[----:B------:R-:W2:Y:S01]  /*16a0*/  LDCU UR11, c[0x0][0x3a8] ;  /* 0x00007500ff0b77ac */ /* 0x000ea20008000800 */
[----:B------:R-:W3:Y:S01]  /*16b0*/  LDCU.64 UR4, c[0x0][0x3a8] ;  /* 0x00007500ff0477ac */ /* 0x000ee20008000a00 */
[----:B------:R-:W4:Y:S08]  /*16c0*/  LDCU.64 UR12, c[0x0][0x398] ;  /* 0x00007300ff0c77ac */ /* 0x000f300008000a00 */
[----:B------:R-:W-:Y:S05]  /*16d0*/  @!P0 BRA `(.L_x_44) ;  /* 0x0000001800548947 */ /* 0x000fea0003800000 */
[----:B------:R-:W-:Y:S01]  /*16e0*/  IMAD.MOV.U32 R5, RZ, RZ, -0x1 ;  /* 0xffffffffff057424 */ /* 0x000fe200078e00ff */
[----:B------:R-:W-:Y:S01]  /*16f0*/  FSETP.GT.AND P0, PT, R23, RZ, PT ;  /* 0x000000ff1700720b */ /* 0x000fe20003f04000 */
[----:B------:R-:W-:Y:S01]  /*1700*/  HFMA2 R28, -RZ, RZ, 0, 0 ;  /* 0x00000000ff1c7431 */ /* 0x000fe200000001ff */
[----:B------:R-:W-:Y:S02]  /*1710*/  FSETP.GT.AND P1, PT, R21, RZ, PT ;  /* 0x000000ff1500720b */ /* 0x000fe40003f24000 */
[----:B------:R-:W-:Y:S02]  /*1720*/  FSETP.GT.AND P2, PT, R19, RZ, PT ;  /* 0x000000ff1300720b */ /* 0x000fe40003f44000 */
[C---:B------:R-:W-:Y:S02]  /*1730*/  SEL R21, R5.reuse, 0x1, !P0 ;  /* 0x0000000105157807 */ /* 0x040fe40004000000 */
[C---:B------:R-:W-:Y:S02]  /*1740*/  SEL R15, R5.reuse, 0x1, !P1 ;  /* 0x00000001050f7807 */ /* 0x040fe40004800000 */
[----:B------:R-:W-:-:S02]  /*1750*/  SEL R5, R5, 0x1, !P2 ;  /* 0x0000000105057807 */ /* 0x000fc40005000000 */
[----:B------:R-:W-:Y:S02]  /*1760*/  SEL R20, RZ, 0xffffffff, P0 ;  /* 0xffffffffff147807 */ /* 0x000fe40000000000 */
[----:B------:R-:W-:Y:S02]  /*1770*/  SEL R14, RZ, 0xffffffff, P1 ;  /* 0xffffffffff0e7807 */ /* 0x000fe40000800000 */
[----:B------:R-:W-:-:S07]  /*1780*/  SEL R6, RZ, 0xffffffff, P2 ;  /* 0xffffffffff067807 */ /* 0x000fce0001000000 */
.L_x_75:
[----:B------:R-:W-:Y:S01]  /*1790*/  ISETP.NE.U32.AND P1, PT, R8, R36, PT ;  /* 0x000000240800720c */ /* 0x000fe20003f25070 */
[----:B------:R-:W-:Y:S05]  /*17a0*/  YIELD ;  /* 0x0000000000007946 */ /* 0x000fea0003800000 */
[----:B------:R-:W-:Y:S02]  /*17b0*/  ISETP.EQ.U32.AND P0, PT, R10, R34, PT ;  /* 0x000000220a00720c */ /* 0x000fe40003f02070 */
[----:B0-----:R-:W-:Y:S02]  /*17c0*/  ISETP.EQ.U32.AND P2, PT, R2, R38, PT ;  /* 0x000000260200720c */ /* 0x001fe40003f42070 */
[----:B------:R-:W-:-:S02]  /*17d0*/  ISETP.NE.AND.EX P1, PT, R7, R37, PT, P1 ;  /* 0x000000250700720c */ /* 0x000fc40003f25310 */
[----:B------:R-:W-:Y:S02]  /*17e0*/  ISETP.EQ.AND.EX P2, PT, R3, R39, PT, P2 ;  /* 0x000000270300720c */ /* 0x000fe40003f42320 */
[----:B------:R-:W-:-:S13]  /*17f0*/  ISETP.EQ.AND.EX P0, PT, R9, R35, !P1, P0 ;  /* 0x000000230900720c */ /* 0x000fda0004f02300 */
[----:B------:R-:W-:Y:S05]  /*1800*/  @P0 BRA P2, `(.L_x_44) ;  /* 0x0000001800080947 */ /* 0x000fea0001000000 */
[C---:B------:R-:W-:Y:S01]  /*1810*/  SHF.L.U64.HI R19, R8.reuse, 0x15, R7 ;  /* 0x0000001508137819 */ /* 0x040fe20000010207 */
[----:B------:R-:W-:Y:S01]  /*1820*/  IMAD.SHL.U32 R17, R8, 0x200000, RZ ;  /* 0x0020000008117824 */ /* 0x000fe200078e00ff */
[----:B------:R-:W-:Y:S01]  /*1830*/  MOV R40, 0x1980 ;  /* 0x0000198000287802 */ /* 0x000fe20000000f00 */
[----:B------:R-:W-:Y:S01]  /*1840*/  IMAD.SHL.U32 R16, R10, 0x400, RZ ;  /* 0x000004000a107824 */ /* 0x000fe200078e00ff */
[----:B------:R-:W-:Y:S02]  /*1850*/  LOP3.LUT R19, R19, 0x3ff, RZ, 0xc0, !PT ;  /* 0x000003ff13137812 */ /* 0x000fe400078ec0ff */
[----:B------:R-:W-:Y:S02]  /*1860*/  LOP3.LUT R17, R17, 0xffe00000, RZ, 0xc0, !PT ;  /* 0xffe0000011117812 */ /* 0x000fe400078ec0ff */
[----:B------:R-:W-:Y:S02]  /*1870*/  LOP3.LUT R19, R19, 0x7ffffc00, R16, 0xf8, !PT ;  /* 0x7ffffc0013137812 */ /* 0x000fe400078ef810 */
[----:B------:R-:W-:-:S02]  /*1880*/  LOP3.LUT R18, R17, 0x1fffff, R2, 0xf8, !PT ;  /* 0x001fffff11127812 */ /* 0x000fc400078ef802 */
[----:B------:R-:W-:-:S04]  /*1890*/  SHF.R.U32.HI R17, RZ, 0x1, R19 ;  /* 0x00000001ff117819 */ /* 0x000fc80000011613 */
[----:B------:R-:W-:Y:S01]  /*18a0*/  LOP3.LUT R16, R18, R17, RZ, 0x3c, !PT ;  /* 0x0000001112107212 */ /* 0x000fe200078e3cff */
[----:B------:R-:W-:-:S04]  /*18b0*/  IMAD R17, R19, -0x12aa7333, RZ ;  /* 0xed558ccd13117824 */ /* 0x000fc800078e02ff */
[C---:B------:R-:W-:Y:S02]  /*18c0*/  IMAD R23, R16.reuse, -0xae5029, R17 ;  /* 0xff51afd710177824 */ /* 0x040fe400078e0211 */
[----:B------:R-:W-:-:S04]  /*18d0*/  IMAD.WIDE.U32 R16, R16, -0x12aa7333, RZ ;  /* 0xed558ccd10107825 */ /* 0x000fc800078e00ff */
[----:B------:R-:W-:-:S05]  /*18e0*/  IMAD.IADD R22, R17, 0x1, R23 ;  /* 0x0000000111167824 */ /* 0x000fca00078e0217 */
[----:B------:R-:W-:-:S04]  /*18f0*/  SHF.R.U32.HI R17, RZ, 0x1, R22 ;  /* 0x00000001ff117819 */ /* 0x000fc80000011616 */
[----:B------:R-:W-:Y:S01]  /*1900*/  LOP3.LUT R16, R17, R16, RZ, 0x3c, !PT ;  /* 0x0000001011107212 */ /* 0x000fe200078e3cff */
[----:B------:R-:W-:-:S04]  /*1910*/  IMAD R17, R22, 0x1a85ec53, RZ ;  /* 0x1a85ec5316117824 */ /* 0x000fc800078e02ff */
[C---:B------:R-:W-:Y:S02]  /*1920*/  IMAD R41, R16.reuse, -0x3b314602, R17 ;  /* 0xc4ceb9fe10297824 */ /* 0x040fe400078e0211 */
[----:B------:R-:W-:-:S05]  /*1930*/  IMAD.WIDE.U32 R16, R16, 0x1a85ec53, RZ ;  /* 0x1a85ec5310107825 */ /* 0x000fca00078e00ff */
[----:B------:R-:W-:-:S04]  /*1940*/  IADD3 R41, PT, PT, R17, R41, RZ ;  /* 0x0000002911297210 */ /* 0x000fc80007ffe0ff */
[----:B------:R-:W-:-:S04]  /*1950*/  SHF.R.U32.HI R33, RZ, 0x1, R41 ;  /* 0x00000001ff217819 */ /* 0x000fc80000011629 */
[----:B------:R-:W-:-:S07]  /*1960*/  LOP3.LUT R33, R33, R16, RZ, 0x3c, !PT ;  /* 0x0000001021217212 */ /* 0x000fce00078e3cff */
[----:B-1234-:R-:W-:Y:S05]  /*1970*/  CALL.REL.NOINC `($__internal_0_$__cuda_sm20_rem_u64) ;  /* 0x0000002c00d47944 */ /* 0x01efea0003c00000 */
[----:B------:R-:W-:Y:S01]  /*1980*/  BSSY B1, `(.L_x_45) ;  /* 0x0000158000017945 */ /* 0x000fe20003800000 */
[----:B------:R-:W-:Y:S02]  /*1990*/  IMAD.MOV.U32 R23, RZ, RZ, R25 ;  /* 0x000000ffff177224 */ /* 0x000fe400078e0019 */
[----:B------:R-:W-:Y:S02]  /*19a0*/  IMAD.MOV.U32 R22, RZ, RZ, R24 ;  /* 0x000000ffff167224 */ /* 0x000fe400078e0018 */
[----:B------:R-:W-:-:S07]  /*19b0*/  IMAD.MOV.U32 R26, RZ, RZ, RZ ;  /* 0x000000ffff1a7224 */ /* 0x000fce00078e00ff */
.L_x_72:
[----:B------:R-:W-:Y:S05]  /*19c0*/  YIELD ;  /* 0x0000000000007946 */ /* 0x000fea0003800000 */
[----:B------:R-:W0:Y:S01]  /*19d0*/  LDCU UR8, c[0x0][0x3ac] ;  /* 0x00007580ff0877ac */ /* 0x000e220008000800 */
[----:B------:R-:W-:Y:S01]  /*19e0*/  IADD3 R32, P0, PT, R26, R23, RZ ;  /* 0x000000171a207210 */ /* 0x000fe20007f1e0ff */
[----:B------:R-:W-:Y:S03]  /*19f0*/  BSSY.RECONVERGENT B2, `(.L_x_46) ;  /* 0x000001d000027945 */ /* 0x000fe60003800200 */
[----:B------:R-:W-:-:S04]  /*1a00*/  IADD3.X R31, PT, PT, RZ, R22, RZ, P0, !PT ;  /* 0x00000016ff1f7210 */ /* 0x000fc800007fe4ff */
[----:B0-----:R-:W-:-:S04]  /*1a10*/  LOP3.LUT R16, R31, UR8, RZ, 0xfc, !PT ;  /* 0x000000081f107c12 */ /* 0x001fc8000f8efcff */
[----:B------:R-:W-:-:S13]  /*1a20*/  ISETP.NE.U32.AND P0, PT, R16, RZ, PT ;  /* 0x000000ff1000720c */ /* 0x000fda0003f05070 */
[----:B------:R-:W-:Y:S05]  /*1a30*/  @P0 BRA `(.L_x_47) ;  /* 0x0000000000500947 */ /* 0x000fea0003800000 */
[----:B------:R-:W0:Y:S02]  /*1a40*/  LDCU UR8, c[0x0][0x3a8] ;  /* 0x00007500ff0877ac */ /* 0x000e240008000800 */
[----:B0-----:R-:W0:Y:S01]  /*1a50*/  I2F.U32.RP R24, UR8 ;  /* 0x0000000800187d06 */ /* 0x001e220008209000 */
[----:B------:R-:W-:-:S07]  /*1a60*/  ISETP.NE.U32.AND P1, PT, RZ, UR8, PT ;  /* 0x00000008ff007c0c */ /* 0x000fce000bf25070 */
[----:B0-----:R-:W0:Y:S02]  /*1a70*/  MUFU.RCP R24, R24 ;  /* 0x0000001800187308 */ /* 0x001e240000001000 */
[----:B0-----:R-:W-:Y:S02]  /*1a80*/  VIADD R16, R24, 0xffffffe ;  /* 0x0ffffffe18107836 */ /* 0x001fe40000000000 */
[----:B------:R-:W-:-:S04]  /*1a90*/  IMAD.MOV.U32 R24, RZ, RZ, RZ ;  /* 0x000000ffff187224 */ /* 0x000fc800078e00ff */
[----:B------:R0:W1:Y:S02]  /*1aa0*/  F2I.FTZ.U32.TRUNC.NTZ R17, R16 ;  /* 0x0000001000117305 */ /* 0x000064000021f000 */
[----:B0-----:R-:W-:Y:S02]  /*1ab0*/  IMAD.MOV.U32 R16, RZ, RZ, RZ ;  /* 0x000000ffff107224 */ /* 0x001fe400078e00ff */
[----:B-1----:R-:W-:-:S04]  /*1ac0*/  IMAD.MOV R25, RZ, RZ, -R17 ;  /* 0x000000ffff197224 */ /* 0x002fc800078e0a11 */
[----:B------:R-:W-:-:S04]  /*1ad0*/  IMAD R25, R25, UR8, RZ ;  /* 0x0000000819197c24 */ /* 0x000fc8000f8e02ff */
[----:B------:R-:W-:-:S06]  /*1ae0*/  IMAD.HI.U32 R17, R17, R25, R16 ;  /* 0x0000001911117227 */ /* 0x000fcc00078e0010 */
[----:B------:R-:W-:-:S05]  /*1af0*/  IMAD.HI.U32 R17, R17, R32, RZ ;  /* 0x0000002011117227 */ /* 0x000fca00078e00ff */
[----:B------:R-:W-:-:S05]  /*1b00*/  IADD3 R17, PT, PT, -R17, RZ, RZ ;  /* 0x000000ff11117210 */ /* 0x000fca0007ffe1ff */
[----:B------:R-:W-:-:S05]  /*1b10*/  IMAD R25, R17, UR8, R32 ;  /* 0x0000000811197c24 */ /* 0x000fca000f8e0220 */
[----:B------:R-:W-:-:S13]  /*1b20*/  ISETP.GE.U32.AND P0, PT, R25, UR8, PT ;  /* 0x0000000819007c0c */ /* 0x000fda000bf06070 */
[----:B------:R-:W-:-:S05]  /*1b30*/  @P0 VIADD R25, R25, -UR8 ;  /* 0x8000000819190c36 */ /* 0x000fca0008000000 */
[----:B------:R-:W-:-:S13]  /*1b40*/  ISETP.GE.U32.AND P0, PT, R25, UR8, PT ;  /* 0x0000000819007c0c */ /* 0x000fda000bf06070 */
[----:B------:R-:W-:Y:S01]  /*1b50*/  @P0 VIADD R25, R25, -UR8 ;  /* 0x8000000819190c36 */ /* 0x000fe20008000000 */
[----:B------:R-:W-:Y:S01]  /*1b60*/  @!P1 LOP3.LUT R25, RZ, UR8, RZ, 0x33, !PT ;  /* 0x00000008ff199c12 */ /* 0x000fe2000f8e33ff */
[----:B------:R-:W-:Y:S06]  /*1b70*/  BRA `(.L_x_48) ;  /* 0x0000000000107947 */ /* 0x000fec0003800000 */
.L_x_47:
[----:B------:R-:W-:Y:S01]  /*1b80*/  MOV R33, R32 ;  /* 0x0000002000217202 */ /* 0x000fe20000000f00 */
[----:B------:R-:W-:Y:S01]  /*1b90*/  IMAD.MOV.U32 R41, RZ, RZ, R31 ;  /* 0x000000ffff297224 */ /* 0x000fe200078e001f */
[----:B------:R-:W-:-:S07]  /*1ba0*/  MOV R40, 0x1bc0 ;  /* 0x00001bc000287802 */ /* 0x000fce0000000f00 */
[----:B------:R-:W-:Y:S05]  /*1bb0*/  CALL.REL.NOINC `($__internal_0_$__cuda_sm20_rem_u64) ;  /* 0x0000002c00447944 */ /* 0x000fea0003c00000 */
.L_x_48:
[----:B------:R-:W-:Y:S05]  /*1bc0*/  BSYNC.RECONVERGENT B2 ;  /* 0x0000000000027941 */ /* 0x000fea0003800200 */
.L_x_46:
[----:B------:R-:W0:Y:S01]  /*1bd0*/  LDCU.64 UR8, c[0x0][0x398] ;  /* 0x00007300ff0877ac */ /* 0x000e220008000a00 */
[----:B------:R-:W-:Y:S02]  /*1be0*/  IMAD.MOV.U32 R16, RZ, RZ, -0x1 ;  /* 0xffffffffff107424 */ /* 0x000fe400078e00ff */
[----:B------:R-:W-:Y:S01]  /*1bf0*/  IMAD.MOV.U32 R17, RZ, RZ, -0x1 ;  /* 0xffffffffff117424 */ /* 0x000fe200078e00ff */
[----:B0-----:R-:W-:-:S04]  /*1c00*/  LEA R40, P0, R25, UR8, 0x3 ;  /* 0x0000000819287c11 */ /* 0x001fc8000f8018ff */
[----:B------:R-:W-:-:S05]  /*1c10*/  LEA.HI.X R41, R25, UR9, R24, 0x3, P0 ;  /* 0x0000000919297c11 */ /* 0x000fca00080f1c18 */
[----:B------:R-:W2:Y:S02]  /*1c20*/  ATOMG.E.CAS.64.STRONG.GPU PT, R16, [R40], R16, R18 ;  /* 0x00000010281073a9 */ /* 0x000ea400001ee512 */
[C---:B--2---:R-:W-:Y:S02]  /*1c30*/  ISETP.NE.U32.AND P0, PT, R16.reuse, R18, PT ;  /* 0x000000121000720c */ /* 0x044fe40003f05070 */
[----:B------:R-:W-:Y:S02]  /*1c40*/  ISETP.NE.U32.AND P1, PT, R16, -0x1, PT ;  /* 0xffffffff1000780c */ /* 0x000fe40003f25070 */
[----:B------:R-:W-:-:S04]  /*1c50*/  ISETP.NE.AND.EX P0, PT, R17, R19, PT, P0 ;  /* 0x000000131100720c */ /* 0x000fc80003f05300 */
[----:B------:R-:W-:-:S13]  /*1c60*/  ISETP.NE.AND.EX P0, PT, R17, -0x1, P0, P1 ;  /* 0xffffffff1100780c */ /* 0x000fda0000705310 */
[----:B------:R-:W-:Y:S05]  /*1c70*/  @!P0 BRA `(.L_x_49) ;  /* 0x00000010008c8947 */ /* 0x000fea0003800000 */
[----:B------:R-:W0:Y:S01]  /*1c80*/  LDCU UR8, c[0x0][0x3ac] ;  /* 0x00007580ff0877ac */ /* 0x000e220008000800 */
[----:B------:R-:W-:Y:S01]  /*1c90*/  IADD3 R33, P0, PT, R32, 0x1, RZ ;  /* 0x0000000120217810 */ /* 0x000fe20007f1e0ff */
[----:B------:R-:W-:Y:S03]  /*1ca0*/  BSSY.RECONVERGENT B2, `(.L_x_50) ;  /* 0x000001b000027945 */ /* 0x000fe60003800200 */
[----:B------:R-:W-:-:S04]  /*1cb0*/  IADD3.X R41, PT, PT, RZ, R31, RZ, P0, !PT ;  /* 0x0000001fff297210 */ /* 0x000fc800007fe4ff */
[----:B0-----:R-:W-:-:S04]  /*1cc0*/  LOP3.LUT R16, R41, UR8, RZ, 0xfc, !PT ;  /* 0x0000000829107c12 */ /* 0x001fc8000f8efcff */
[----:B------:R-:W-:-:S13]  /*1cd0*/  ISETP.NE.U32.AND P0, PT, R16, RZ, PT ;  /* 0x000000ff1000720c */ /* 0x000fda0003f05070 */
[----:B------:R-:W-:Y:S05]  /*1ce0*/  @P0 BRA `(.L_x_51) ;  /* 0x0000000000500947 */ /* 0x000fea0003800000 */
[----:B------:R-:W0:Y:S01]  /*1cf0*/  LDCU UR8, c[0x0][0x3a8] ;  /* 0x00007500ff0877ac */ /* 0x000e220008000800 */
[----:B------:R-:W-:Y:S01]  /*1d00*/  IMAD.MOV.U32 R16, RZ, RZ, RZ ;  /* 0x000000ffff107224 */ /* 0x000fe200078e00ff */
[----:B0-----:R-:W0:Y:S01]  /*1d10*/  I2F.U32.RP R24, UR8 ;  /* 0x0000000800187d06 */ /* 0x001e220008209000 */
[----:B------:R-:W-:-:S07]  /*1d20*/  ISETP.NE.U32.AND P1, PT, RZ, UR8, PT ;  /* 0x00000008ff007c0c */ /* 0x000fce000bf25070 */
[----:B0-----:R-:W0:Y:S02]  /*1d30*/  MUFU.RCP R24, R24 ;  /* 0x0000001800187308 */ /* 0x001e240000001000 */
[----:B0-----:R-:W-:Y:S02]  /*1d40*/  VIADD R17, R24, 0xffffffe ;  /* 0x0ffffffe18117836 */ /* 0x001fe40000000000 */
[----:B------:R-:W-:-:S04]  /*1d50*/  IMAD.MOV.U32 R24, RZ, RZ, RZ ;  /* 0x000000ffff187224 */ /* 0x000fc800078e00ff */
[----:B------:R-:W0:Y:S02]  /*1d60*/  F2I.FTZ.U32.TRUNC.NTZ R17, R17 ;  /* 0x0000001100117305 */ /* 0x000e24000021f000 */
[----:B0-----:R-:W-:-:S04]  /*1d70*/  IMAD.MOV R25, RZ, RZ, -R17 ;  /* 0x000000ffff197224 */ /* 0x001fc800078e0a11 */
        /* <DEDUP_REMOVED lines=11> */
.L_x_51:
[----:B------:R-:W-:-:S07]  /*1e30*/  MOV R40, 0x1e50 ;  /* 0x00001e5000287802 */ /* 0x000fce0000000f00 */
[----:B------:R-:W-:Y:S05]  /*1e40*/  CALL.REL.NOINC `($__internal_0_$__cuda_sm20_rem_u64) ;  /* 0x0000002800a07944 */ /* 0x000fea0003c00000 */
.L_x_52:
[----:B------:R-:W-:Y:S05]  /*1e50*/  BSYNC.RECONVERGENT B2 ;  /* 0x0000000000027941 */ /* 0x000fea0003800200 */
.L_x_50:
[----:B------:R-:W0:Y:S01]  /*1e60*/  LDCU.64 UR8, c[0x0][0x398] ;  /* 0x00007300ff0877ac */ /* 0x000e220008000a00 */
[----:B------:R-:W-:Y:S01]  /*1e70*/  MOV R16, 0xffffffff ;  /* 0xffffffff00107802 */ /* 0x000fe20000000f00 */
[----:B------:R-:W-:Y:S01]  /*1e80*/  IMAD.MOV.U32 R17, RZ, RZ, -0x1 ;  /* 0xffffffffff117424 */ /* 0x000fe200078e00ff */
[----:B0-----:R-:W-:-:S04]  /*1e90*/  LEA R40, P0, R25, UR8, 0x3 ;  /* 0x0000000819287c11 */ /* 0x001fc8000f8018ff */
[----:B------:R-:W-:-:S05]  /*1ea0*/  LEA.HI.X R41, R25, UR9, R24, 0x3, P0 ;  /* 0x0000000919297c11 */ /* 0x000fca00080f1c18 */
[----:B------:R-:W2:Y:S02]  /*1eb0*/  ATOMG.E.CAS.64.STRONG.GPU PT, R16, [R40], R16, R18 ;  /* 0x00000010281073a9 */ /* 0x000ea400001ee512 */
[C---:B--2---:R-:W-:Y:S02]  /*1ec0*/  ISETP.NE.U32.AND P0, PT, R16.reuse, R18, PT ;  /* 0x000000121000720c */ /* 0x044fe40003f05070 */
[----:B------:R-:W-:Y:S02]  /*1ed0*/  ISETP.EQ.U32.AND P1, PT, R16, -0x1, PT ;  /* 0xffffffff1000780c */ /* 0x000fe40003f22070 */
[----:B------:R-:W-:-:S04]  /*1ee0*/  ISETP.NE.AND.EX P0, PT, R17, R19, PT, P0 ;  /* 0x000000131100720c */ /* 0x000fc80003f05300 */
[----:B------:R-:W-:-:S13]  /*1ef0*/  ISETP.EQ.OR.EX P0, PT, R17, -0x1, !P0, P1 ;  /* 0xffffffff1100780c */ /* 0x000fda0004702710 */
[----:B------:R-:W-:Y:S05]  /*1f00*/  @P0 BRA `(.L_x_49) ;  /* 0x0000000c00e80947 */ /* 0x000fea0003800000 */
[----:B------:R-:W0:Y:S01]  /*1f10*/  LDCU UR8, c[0x0][0x3ac] ;  /* 0x00007580ff0877ac */ /* 0x000e220008000800 */
[----:B------:R-:W-:Y:S01]  /*1f20*/  IADD3 R33, P0, PT, R32, 0x2, RZ ;  /* 0x0000000220217810 */ /* 0x000fe20007f1e0ff */
[----:B------:R-:W-:Y:S04]  /*1f30*/  BSSY.RECONVERGENT B2, `(.L_x_53) ;  /* 0x000001b000027945 */ /* 0x000fe80003800200 */
[----:B------:R-:W-:-:S05]  /*1f40*/  IMAD.X R41, RZ, RZ, R31, P0 ;  /* 0x000000ffff297224 */ /* 0x000fca00000e061f */
        /* <DEDUP_REMOVED lines=11> */
[----:B0-----:R-:W-:-:S05]  /*2000*/  IADD3 R25, PT, PT, RZ, -R17, RZ ;  /* 0x80000011ff197210 */ /* 0x001fca0007ffe0ff */
[----:B------:R-:W-:-:S04]  /*2010*/  IMAD R25, R25, UR8, RZ ;  /* 0x0000000819197c24 */ /* 0x000fc8000f8e02ff */
[----:B------:R-:W-:-:S06]  /*2020*/  IMAD.HI.U32 R16, R17, R25, R16 ;  /* 0x0000001911107227 */ /* 0x000fcc00078e0010 */
[----:B------:R-:W-:-:S04]  /*2030*/  IMAD.HI.U32 R16, R16, R33, RZ ;  /* 0x0000002110107227 */ /* 0x000fc800078e00ff */
[----:B------:R-:W-:-:S04]  /*2040*/  IMAD.MOV R16, RZ, RZ, -R16 ;  /* 0x000000ffff107224 */ /* 0x000fc800078e0a10 */
[----:B------:R-:W-:-:S05]  /*2050*/  IMAD R25, R16, UR8, R33 ;  /* 0x0000000810197c24 */ /* 0x000fca000f8e0221 */
[----:B------:R-:W-:-:S13]  /*2060*/  ISETP.GE.U32.AND P0, PT, R25, UR8, PT ;  /* 0x0000000819007c0c */ /* 0x000fda000bf06070 */
[----:B------:R-:W-:-:S05]  /*2070*/  @P0 VIADD R25, R25, -UR8 ;  /* 0x8000000819190c36 */ /* 0x000fca0008000000 */
[----:B------:R-:W-:-:S13]  /*2080*/  ISETP.GE.U32.AND P0, PT, R25, UR8, PT ;  /* 0x0000000819007c0c */ /* 0x000fda000bf06070 */
[----:B------:R-:W-:Y:S02]  /*2090*/  @P0 IADD3 R25, PT, PT, R25, -UR8, RZ ;  /* 0x8000000819190c10 */ /* 0x000fe4000fffe0ff */
[----:B------:R-:W-:Y:S01]  /*20a0*/  @!P1 LOP3.LUT R25, RZ, UR8, RZ, 0x33, !PT ;  /* 0x00000008ff199c12 */ /* 0x000fe2000f8e33ff */
[----:B------:R-:W-:Y:S06]  /*20b0*/  BRA `(.L_x_55) ;  /* 0x0000000000087947 */ /* 0x000fec0003800000 */
.L_x_54:
[----:B------:R-:W-:-:S07]  /*20c0*/  MOV R40, 0x20e0 ;  /* 0x000020e000287802 */ /* 0x000fce0000000f00 */
[----:B------:R-:W-:Y:S05]  /*20d0*/  CALL.REL.NOINC `($__internal_0_$__cuda_sm20_rem_u64) ;  /* 0x0000002400fc7944 */ /* 0x000fea0003c00000 */
.L_x_55:
[----:B------:R-:W-:Y:S05]  /*20e0*/  BSYNC.RECONVERGENT B2 ;  /* 0x0000000000027941 */ /* 0x000fea0003800200 */
.L_x_53:
[----:B------:R-:W0:Y:S01]  /*20f0*/  LDCU.64 UR8, c[0x0][0x398] ;  /* 0x00007300ff0877ac */ /* 0x000e220008000a00 */
[----:B------:R-:W-:Y:S02]  /*2100*/  IMAD.MOV.U32 R16, RZ, RZ, -0x1 ;  /* 0xffffffffff107424 */ /* 0x000fe400078e00ff */
        /* <DEDUP_REMOVED lines=36> */
.L_x_57:
[----:B------:R-:W-:-:S07]  /*2350*/  MOV R40, 0x2370 ;  /* 0x0000237000287802 */ /* 0x000fce0000000f00 */
[----:B------:R-:W-:Y:S05]  /*2360*/  CALL.REL.NOINC `($__internal_0_$__cuda_sm20_rem_u64) ;  /* 0x0000002400587944 */ /* 0x000fea0003c00000 */
.L_x_58:
[----:B------:R-:W-:Y:S05]  /*2370*/  BSYNC.RECONVERGENT B2 ;  /* 0x0000000000027941 */ /* 0x000fea0003800200 */
.L_x_56:
        /* <DEDUP_REMOVED lines=38> */
.L_x_60:
[----:B------:R-:W-:-:S07]  /*25e0*/  MOV R40, 0x2600 ;  /* 0x0000260000287802 */ /* 0x000fce0000000f00 */
[----:B------:R-:W-:Y:S05]  /*25f0*/  CALL.REL.NOINC `($__internal_0_$__cuda_sm20_rem_u64) ;  /* 0x0000002000b47944 */ /* 0x000fea0003c00000 */
.L_x_61:
[----:B------:R-:W-:Y:S05]  /*2600*/  BSYNC.RECONVERGENT B2 ;  /* 0x0000000000027941 */ /* 0x000fea0003800200 */
.L_x_59:
        /* <DEDUP_REMOVED lines=38> */
.L_x_63:
[----:B------:R-:W-:-:S07]  /*2870*/  MOV R40, 0x2890 ;  /* 0x0000289000287802 */ /* 0x000fce0000000f00 */
[----:B------:R-:W-:Y:S05]  /*2880*/  CALL.REL.NOINC `($__internal_0_$__cuda_sm20_rem_u64) ;  /* 0x0000002000107944 */ /* 0x000fea0003c00000 */
.L_x_64:
[----:B------:R-:W-:Y:S05]  /*2890*/  BSYNC.RECONVERGENT B2 ;  /* 0x0000000000027941 */ /* 0x000fea0003800200 */
.L_x_62:
        /* <DEDUP_REMOVED lines=38> */
.L_x_66:
[----:B------:R-:W-:-:S07]  /*2b00*/  MOV R40, 0x2b20 ;  /* 0x00002b2000287802 */ /* 0x000fce0000000f00 */
[----:B------:R-:W-:Y:S05]  /*2b10*/  CALL.REL.NOINC `($__internal_0_$__cuda_sm20_rem_u64) ;  /* 0x0000001c006c7944 */ /* 0x000fea0003c00000 */
.L_x_67:
[----:B------:R-:W-:Y:S05]  /*2b20*/  BSYNC.RECONVERGENT B2 ;  /* 0x0000000000027941 */ /* 0x000fea0003800200 */
.L_x_65:
        /* <DEDUP_REMOVED lines=38> */
.L_x_69:
[----:B------:R-:W-:-:S07]  /*2d90*/  MOV R40, 0x2db0 ;  /* 0x00002db000287802 */ /* 0x000fce0000000f00 */
[----:B------:R-:W-:Y:S05]  /*2da0*/  CALL.REL.NOINC `($__internal_0_$__cuda_sm20_rem_u64) ;  /* 0x0000001800c87944 */ /* 0x000fea0003c00000 */
.L_x_70:
[----:B------:R-:W-:Y:S05]  /*2db0*/  BSYNC.RECONVERGENT B2 ;  /* 0x0000000000027941 */ /* 0x000fea0003800200 */
.L_x_68:
        /* <DEDUP_REMOVED lines=11> */
[----:B------:R-:W-:-:S05]  /*2e70*/  VIADD R26, R26, 0x8 ;  /* 0x000000081a1a7836 */ /* 0x000fca0000000000 */
[----:B------:R-:W-:-:S13]  /*2e80*/  ISETP.NE.AND P0, PT, R26, 0x40, PT ;  /* 0x000000401a00780c */ /* 0x000fda0003f05270 */
[----:B------:R-:W-:Y:S05]  /*2e90*/  @!P0 BRA `(.L_x_71) ;  /* 0x0000000000188947 */ /* 0x000fea0003800000 */
[----:B------:R-:W-:Y:S05]  /*2ea0*/  BRA `(.L_x_72) ;  /* 0xffffffe800c47947 */ /* 0x000fea000383ffff */
.L_x_49:
[----:B------:R-:W0:Y:S01]  /*2eb0*/  LDCU.64 UR8, c[0x0][0x3a0] ;  /* 0x00007400ff0877ac */ /* 0x000e220008000a00 */
[----:B------:R-:W1:Y:S01]  /*2ec0*/  LDC R19, c[0x0][0x3b4] ;  /* 0x0000ed00ff137b82 */ /* 0x000e620000000800 */
[----:B0-----:R-:W-:-:S04]  /*2ed0*/  LEA R16, P0, R25, UR8, 0x2 ;  /* 0x0000000819107c11 */ /* 0x001fc8000f8010ff */
[----:B------:R-:W-:-:S05]  /*2ee0*/  LEA.HI.X R17, R25, UR9, R24, 0x2, P0 ;  /* 0x0000000919117c11 */ /* 0x000fca00080f1418 */
[----:B-1----:R0:W-:Y:S04]  /*2ef0*/  REDG.E.ADD.STRONG.GPU desc[UR6][R16.64], R19 ;  /* 0x000000131000798e */ /* 0x0021e8000c12e106 */
.L_x_71:
[----:B------:R-:W-:Y:S05]  /*2f00*/  BSYNC B1 ;  /* 0x0000000000017941 */ /* 0x000fea0003800000 */
.L_x_45:
[C---:B------:R-:W-:Y:S01]  /*2f10*/  FSETP.GEU.AND P0, PT, R0.reuse, R4, PT ;  /* 0x000000040000720b */ /* 0x040fe20003f0e000 */
[----:B------:R-:W-:Y:S03]  /*2f20*/  BSSY.RECONVERGENT B1, `(.L_x_73) ;  /* 0x000000d000017945 */ /* 0x000fe60003800200 */
[----:B------:R-:W-:-:S13]  /*2f30*/  FSETP.GEU.OR P0, PT, R0, R13, P0 ;  /* 0x0000000d0000720b */ /* 0x000fda000070e400 */
[----:B------:R-:W-:Y:S01]  /*2f40*/  @!P0 IADD3 R10, P1, PT, R5, R10, RZ ;  /* 0x0000000a050a8210 */ /* 0x000fe20007f3e0ff */
[----:B------:R-:W-:-:S04]  /*2f50*/  @!P0 FADD R0, R0, R29 ;  /* 0x0000001d00008221 */ /* 0x000fc80000000000 */
[----:B------:R-:W-:Y:S01]  /*2f60*/  @!P0 IMAD.X R9, R6, 0x1, R9, P1 ;  /* 0x0000000106098824 */ /* 0x000fe200008e0609 */
[----:B------:R-:W-:Y:S07]  /*2f70*/  @!P0 BRA `(.L_x_74) ;  /* 0x00000000001c8947 */ /* 0x000fee0003800000 */
[----:B------:R-:W-:-:S13]  /*2f80*/  FSETP.GEU.AND P0, PT, R13, R4, PT ;  /* 0x000000040d00720b */ /* 0x000fda0003f0e000 */
[----:B------:R-:W-:Y:S01]  /*2f90*/  @P0 IADD3 R2, P2, PT, R21, R2, RZ ;  /* 0x0000000215020210 */ /* 0x000fe20007f5e0ff */
[----:B------:R-:W-:Y:S01]  /*2fa0*/  @!P0 FADD R13, R13, R30 ;  /* 0x0000001e0d0d8221 */ /* 0x000fe20000000000 */
[----:B------:R-:W-:Y:S01]  /*2fb0*/  @!P0 IADD3 R8, P1, PT, R15, R8, RZ ;  /* 0x000000080f088210 */ /* 0x000fe20007f3e0ff */
[----:B------:R-:W-:Y:S02]  /*2fc0*/  @P0 FADD R4, R4, R27 ;  /* 0x0000001b04040221 */ /* 0x000fe40000000000 */
[----:B------:R-:W-:Y:S01]  /*2fd0*/  @P0 IMAD.X R3, R20, 0x1, R3, P2 ;  /* 0x0000000114030824 */ /* 0x000fe200010e0603 */
[----:B------:R-:W-:-:S09]  /*2fe0*/  @!P0 IADD3.X R7, PT, PT, R14, R7, RZ, P1, !PT ;  /* 0x000000070e078210 */ /* 0x000fd20000ffe4ff */
.L_x_74:
[----:B------:R-:W-:Y:S05]  /*2ff0*/  BSYNC.RECONVERGENT B1 ;  /* 0x0000000000017941 */ /* 0x000fea0003800200 */
.L_x_73:
[----:B------:R-:W-:-:S05]  /*3000*/  VIADD R28, R28, 0x1 ;  /* 0x000000011c1c7836 */ /* 0x000fca0000000000 */
[----:B------:R-:W-:-:S13]  /*3010*/  ISETP.NE.AND P0, PT, R28, R11, PT ;  /* 0x0000000b1c00720c */ /* 0x000fda0003f05270 */
[----:B------:R-:W-:Y:S05]  /*3020*/  @P0 BRA `(.L_x_75) ;  /* 0xffffffe400d80947 */ /* 0x000fea000383ffff */
.L_x_44:
[----:B-1234-:R-:W-:Y:S05]  /*3030*/  BSYNC B0 ;  /* 0x0000000000007941 */ /* 0x01efea0003800000 */
.L_x_43:
[----:B------:R-:W1:Y:S01]  /*3040*/  LDC R15, c[0x0][0x3bc] ;  /* 0x0000ef00ff0f7b82 */ /* 0x000e620000000800 */
[----:B------:R-:W-:Y:S01]  /*3050*/  BSSY.RECONVERGENT B2, `(.L_x_76) ;  /* 0x000000e000027945 */ /* 0x000fe20003800200 */
[----:B-1----:R-:W-:-:S04]  /*3060*/  FMNMX R15, R15, 9.9999999747524270788e-07, !PT ;  /* 0x358637bd0f0f7809 */ /* 0x002fc80007800000 */
[----:B------:R-:W1:Y:S08]  /*3070*/  MUFU.RCP R0, R15 ;  /* 0x0000000f00007308 */ /* 0x000e700000001000 */
[----:B------:R-:W2:Y:S01]  /*3080*/  FCHK P0, -R12, R15 ;  /* 0x0000000f0c007302 */ /* 0x000ea20000000100 */
[----:B-1----:R-:W-:-:S04]  /*3090*/  FFMA R3, -R15, R0, 1 ;  /* 0x3f8000000f037423 */ /* 0x002fc80000000100 */
[----:B------:R-:W-:-:S04]  /*30a0*/  FFMA R3, R0, R3, R0 ;  /* 0x0000000300037223 */ /* 0x000fc80000000000 */
[----:B------:R-:W-:-:S04]  /*30b0*/  FFMA R0, R3, -R12, RZ ;  /* 0x8000000c03007223 */ /* 0x000fc800000000ff */
[----:B------:R-:W-:-:S04]  /*30c0*/  FFMA R5, -R15, R0, -R12 ;  /* 0x000000000f057223 */ /* 0x000fc8000000090c */
[----:B------:R-:W-:Y:S01]  /*30d0*/  FFMA R0, R3, R5, R0 ;  /* 0x0000000503007223 */ /* 0x000fe20000000000 */
[----:B--2---:R-:W-:Y:S06]  /*30e0*/  @!P0 BRA `(.L_x_77) ;  /* 0x0000000000108947 */ /* 0x004fec0003800000 */
[----:B------:R-:W-:Y:S01]  /*30f0*/  FADD R14, -R12, -RZ ;  /* 0x800000ff0c0e7221 */ /* 0x000fe20000000100 */
[----:B------:R-:W-:-:S07]  /*3100*/  MOV R20, 0x3120 ;  /* 0x0000312000147802 */ /* 0x000fce0000000f00 */
[----:B0-----:R-:W-:Y:S05]  /*3110*/  CALL.REL.NOINC `($__internal_2_$__cuda_sm3x_div_rn_noftz_f32_slowpath) ;  /* 0x0000001c00407944 */ /* 0x001fea0003c00000 */
[----:B------:R-:W-:-:S07]  /*3120*/  IMAD.MOV.U32 R0, RZ, RZ, R27 ;  /* 0x000000ffff007224 */ /* 0x000fce00078e001b */
.L_x_77:
[----:B------:R-:W-:Y:S05]  /*3130*/  BSYNC.RECONVERGENT B2 ;  /* 0x0000000000027941 */ /* 0x000fea0003800200 */
.L_x_76:
[----:B------:R-:W-:Y:S01]  /*3140*/  HFMA2 R7, -RZ, RZ, 0.96630859375, -0.0022525787353515625 ;  /* 0x3bbb989dff077431 */ /* 0x000fe200000001ff */
[C---:B------:R-:W-:Y:S01]  /*3150*/  SHF.L.U64.HI R3, R36.reuse, 0x15, R37 ;  /* 0x0000001524037819 */ /* 0x040fe20000010225 */
[----:B------:R-:W-:Y:S01]  /*3160*/  IMAD.SHL.U32 R5, R36, 0x200000, RZ ;  /* 0x0020000024057824 */ /* 0x000fe200078e00ff */
[----:B------:R-:W1:Y:S01]  /*3170*/  LDCU UR8, c[0x0][0x3c0] ;  /* 0x00007800ff0877ac */ /* 0x000e620008000800 */
[----:B------:R-:W-:Y:S01]  /*3180*/  IMAD.SHL.U32 R34, R34, 0x400, RZ ;  /* 0x0000040022227824 */ /* 0x000fe200078e00ff */
[----:B------:R-:W-:Y:S01]  /*3190*/  LOP3.LUT R3, R3, 0x3ff, RZ, 0xc0, !PT ;  /* 0x000003ff03037812 */ /* 0x000fe200078ec0ff */
[----:B------:R-:W-:Y:S01]  /*31a0*/  IMAD.MOV.U32 R9, RZ, RZ, 0x437c0000 ;  /* 0x437c0000ff097424 */ /* 0x000fe200078e00ff */
[----:B------:R-:W-:Y:S01]  /*31b0*/  LOP3.LUT R5, R5, 0xffe00000, RZ, 0xc0, !PT ;  /* 0xffe0000005057812 */ /* 0x000fe200078ec0ff */
[----:B------:R-:W2:Y:S01]  /*31c0*/  LDCU UR9, c[0x0][0x3b0] ;  /* 0x00007600ff0977ac */ /* 0x000ea20008000800 */
[----:B------:R-:W-:Y:S01]  /*31d0*/  LOP3.LUT R3, R3, 0x7ffffc00, R34, 0xf8, !PT ;  /* 0x7ffffc0003037812 */ /* 0x000fe200078ef822 */
[----:B------:R-:W-:Y:S01]  /*31e0*/  FFMA.SAT R2, R0, R7, 0.5 ;  /* 0x3f00000000027423 */ /* 0x000fe20000002007 */
[----:B------:R-:W-:-:S02]  /*31f0*/  MOV R40, 0x33b0 ;  /* 0x000033b000287802 */ /* 0x000fc40000000f00 */
[----:B------:R-:W-:Y:S01]  /*3200*/  SHF.R.U32.HI R7, RZ, 0x1, R3 ;  /* 0x00000001ff077819 */ /* 0x000fe20000011603 */
[----:B------:R-:W-:Y:S01]  /*3210*/  FFMA.RM R6, R2, R9, 12582913 ;  /* 0x4b40000102067423 */ /* 0x000fe20000004009 */
[----:B0-----:R-:W-:-:S03]  /*3220*/  LOP3.LUT R2, R5, 0x1fffff, R38, 0xf8, !PT ;  /* 0x001fffff05027812 */ /* 0x001fc600078ef826 */
[----:B------:R-:W-:Y:S01]  /*3230*/  FADD R5, R6, -12583039 ;  /* 0xcb40007f06057421 */ /* 0x000fe20000000000 */
[----:B------:R-:W-:Y:S01]  /*3240*/  LOP3.LUT R4, R2, R7, RZ, 0x3c, !PT ;  /* 0x0000000702047212 */ /* 0x000fe200078e3cff */
[----:B------:R-:W-:Y:S02]  /*3250*/  IMAD R7, R3, -0x12aa7333, RZ ;  /* 0xed558ccd03077824 */ /* 0x000fe400078e02ff */
[----:B------:R-:W-:Y:S01]  /*3260*/  FFMA R5, R0, 1.4426950216293334961, -R5 ;  /* 0x3fb8aa3b00057823 */ /* 0x000fe20000000805 */
[----:B------:R-:W-:Y:S02]  /*3270*/  IMAD.SHL.U32 R6, R6, 0x800000, RZ ;  /* 0x0080000006067824 */ /* 0x000fe400078e00ff */
[----:B------:R-:W-:Y:S02]  /*3280*/  IMAD R9, R4, -0xae5029, R7 ;  /* 0xff51afd704097824 */ /* 0x000fe400078e0207 */
[----:B------:R-:W-:Y:S01]  /*3290*/  FFMA R0, R0, 1.925963033500011079e-08, R5 ;  /* 0x32a5706000007823 */ /* 0x000fe20000000005 */
[----:B------:R-:W-:-:S03]  /*32a0*/  IMAD.WIDE.U32 R4, R4, -0x12aa7333, RZ ;  /* 0xed558ccd04047825 */ /* 0x000fc600078e00ff */
[----:B------:R-:W0:Y:S02]  /*32b0*/  MUFU.EX2 R7, R0 ;  /* 0x0000000000077308 */ /* 0x000e240000000800 */
[----:B------:R-:W-:-:S04]  /*32c0*/  IADD3 R8, PT, PT, R5, R9, RZ ;  /* 0x0000000905087210 */ /* 0x000fc80007ffe0ff */
[----:B------:R-:W-:-:S04]  /*32d0*/  SHF.R.U32.HI R5, RZ, 0x1, R8 ;  /* 0x00000001ff057819 */ /* 0x000fc80000011608 */
[----:B------:R-:W-:Y:S01]  /*32e0*/  LOP3.LUT R4, R5, R4, RZ, 0x3c, !PT ;  /* 0x0000000405047212 */ /* 0x000fe200078e3cff */
[----:B------:R-:W-:-:S04]  /*32f0*/  IMAD R5, R8, 0x1a85ec53, RZ ;  /* 0x1a85ec5308057824 */ /* 0x000fc800078e02ff */
[----:B------:R-:W-:Y:S02]  /*3300*/  IMAD R41, R4, -0x3b314602, R5 ;  /* 0xc4ceb9fe04297824 */ /* 0x000fe400078e0205 */
[----:B0-----:R-:W-:Y:S01]  /*3310*/  FMUL R6, R6, R7 ;  /* 0x0000000706067220 */ /* 0x001fe20000400000 */
[----:B------:R-:W-:-:S04]  /*3320*/  IMAD.WIDE.U32 R4, R4, 0x1a85ec53, RZ ;  /* 0x1a85ec5304047825 */ /* 0x000fc800078e00ff */
[C---:B-1----:R-:W-:Y:S01]  /*3330*/  FSETP.GEU.AND P0, PT, R6.reuse, UR8, PT ;  /* 0x0000000806007c0b */ /* 0x042fe2000bf0e000 */
[----:B------:R-:W-:Y:S01]  /*3340*/  IMAD.IADD R41, R5, 0x1, R41 ;  /* 0x0000000105297824 */ /* 0x000fe200078e0229 */
[----:B--2---:R-:W-:Y:S02]  /*3350*/  I2FP.F32.S32 R5, UR9 ;  /* 0x0000000900057c45 */ /* 0x004fe40008201400 */
[----:B------:R-:W-:Y:S02]  /*3360*/  FSEL R0, R6, UR8, P0 ;  /* 0x0000000806007c08 */ /* 0x000fe40008000000 */
[----:B------:R-:W-:-:S03]  /*3370*/  SHF.R.U32.HI R33, RZ, 0x1, R41 ;  /* 0x00000001ff217819 */ /* 0x000fc60000011629 */
[----:B------:R-:W-:Y:S01]  /*3380*/  FMUL R0, R0, R5 ;  /* 0x0000000500007220 */ /* 0x000fe20000400000 */
[----:B------:R-:W-:-:S07]  /*3390*/  LOP3.LUT R33, R33, R4, RZ, 0x3c, !PT ;  /* 0x0000000421217212 */ /* 0x000fce00078e3cff */
[----:B------:R-:W-:Y:S05]  /*33a0*/  CALL.REL.NOINC `($__internal_0_$__cuda_sm20_rem_u64) ;  /* 0x0000001400487944 */ /* 0x000fea0003c00000 */
[----:B------:R-:W-:Y:S01]  /*33b0*/  BSSY B0, `(.L_x_78) ;  /* 0x000014b000007945 */ /* 0x000fe20003800000 */
[----:B------:R-:W-:Y:S01]  /*33c0*/  IMAD.MOV.U32 R4, RZ, RZ, R25 ;  /* 0x000000ffff047224 */ /* 0x000fe200078e0019 */
[----:B------:R-:W-:Y:S01]  /*33d0*/  MOV R5, R24 ;  /* 0x0000001800057202 */ /* 0x000fe20000000f00 */
[----:B------:R-:W-:-:S07]  /*33e0*/  IMAD.MOV.U32 R9, RZ, RZ, RZ ;  /* 0x000000ffff097224 */ /* 0x000fce00078e00ff */
.L_x_104:
[----:B------:R-:W-:Y:S01]  /*33f0*/  IADD3 R6, P0, PT, R9, R4, RZ ;  /* 0x0000000409067210 */ /* 0x000fe20007f1e0ff */
[----:B------:R-:W-:Y:S05]  /*3400*/  YIELD ;  /* 0x0000000000007946 */ /* 0x000fea0003800000 */
[----:B------:R-:W-:Y:S01]  /*3410*/  IMAD.X R7, RZ, RZ, R5, P0 ;  /* 0x000000ffff077224 */ /* 0x000fe200000e0605 */
[----:B------:R-:W-:Y:S04]  /*3420*/  BSSY.RECONVERGENT B1, `(.L_x_79) ;  /* 0x000001b000017945 */ /* 0x000fe80003800200 */
[----:B------:R-:W-:-:S04]  /*3430*/  LOP3.LUT R8, R7, UR10, RZ, 0xfc, !PT ;  /* 0x0000000a07087c12 */ /* 0x000fc8000f8efcff */
[----:B------:R-:W-:-:S13]  /*3440*/  ISETP.NE.U32.AND P0, PT, R8, RZ, PT ;  /* 0x000000ff0800720c */ /* 0x000fda0003f05070 */
[----:B------:R-:W-:Y:S05]  /*3450*/  @P0 BRA `(.L_x_80) ;  /* 0x00000000004c0947 */ /* 0x000fea0003800000 */
[----:B------:R-:W0:Y:S01]  /*3460*/  I2F.U32.RP R12, UR11 ;  /* 0x0000000b000c7d06 */ /* 0x000e220008209000 */
[----:B------:R-:W-:Y:S01]  /*3470*/  ISETP.NE.U32.AND P1, PT, RZ, UR11, PT ;  /* 0x0000000bff007c0c */ /* 0x000fe2000bf25070 */
[----:B------:R-:W-:-:S06]  /*3480*/  IMAD.MOV.U32 R24, RZ, RZ, RZ ;  /* 0x000000ffff187224 */ /* 0x000fcc00078e00ff */
[----:B0-----:R-:W0:Y:S02]  /*3490*/  MUFU.RCP R12, R12 ;  /* 0x0000000c000c7308 */ /* 0x001e240000001000 */
[----:B0-----:R-:W-:-:S06]  /*34a0*/  VIADD R10, R12, 0xffffffe ;  /* 0x0ffffffe0c0a7836 */ /* 0x001fcc0000000000 */
[----:B------:R0:W1:Y:S02]  /*34b0*/  F2I.FTZ.U32.TRUNC.NTZ R11, R10 ;  /* 0x0000000a000b7305 */ /* 0x000064000021f000 */
[----:B0-----:R-:W-:Y:S01]  /*34c0*/  IMAD.MOV.U32 R10, RZ, RZ, RZ ;  /* 0x000000ffff0a7224 */ /* 0x001fe200078e00ff */
[----:B-1----:R-:W-:-:S05]  /*34d0*/  IADD3 R13, PT, PT, RZ, -R11, RZ ;  /* 0x8000000bff0d7210 */ /* 0x002fca0007ffe0ff */
        /* <DEDUP_REMOVED lines=11> */
.L_x_80:
[----:B------:R-:W-:Y:S01]  /*3590*/  IMAD.MOV.U32 R33, RZ, RZ, R6 ;  /* 0x000000ffff217224 */ /* 0x000fe200078e0006 */
[----:B------:R-:W-:Y:S01]  /*35a0*/  MOV R40, 0x35d0 ;  /* 0x000035d000287802 */ /* 0x000fe20000000f00 */
[----:B------:R-:W-:-:S07]  /*35b0*/  IMAD.MOV.U32 R41, RZ, RZ, R7 ;  /* 0x000000ffff297224 */ /* 0x000fce00078e0007 */
[----:B------:R-:W-:Y:S05]  /*35c0*/  CALL.REL.NOINC `($__internal_0_$__cuda_sm20_rem_u64) ;  /* 0x0000001000c07944 */ /* 0x000fea0003c00000 */
.L_x_81:
[----:B------:R-:W-:Y:S05]  /*35d0*/  BSYNC.RECONVERGENT B1 ;  /* 0x0000000000017941 */ /* 0x000fea0003800200 */
.L_x_79:
[C---:B------:R-:W-:Y:S01]  /*35e0*/  LEA R10, P0, R25.reuse, UR12, 0x3 ;  /* 0x0000000c190a7c11 */ /* 0x040fe2000f8018ff */
[----:B------:R-:W-:Y:S01]  /*35f0*/  IMAD.MOV.U32 R13, RZ, RZ, -0x1 ;  /* 0xffffffffff0d7424 */ /* 0x000fe200078e00ff */
[----:B------:R-:W-:Y:S01]  /*3600*/  MOV R12, 0xffffffff ;  /* 0xffffffff000c7802 */ /* 0x000fe20000000f00 */
[----:B------:R-:W-:Y:S01]  /*3610*/  IMAD.MOV.U32 R14, RZ, RZ, R2 ;  /* 0x000000ffff0e7224 */ /* 0x000fe200078e0002 */
[----:B------:R-:W-:Y:S01]  /*3620*/  LEA.HI.X R11, R25, UR13, R24, 0x3, P0 ;  /* 0x0000000d190b7c11 */ /* 0x000fe200080f1c18 */
[----:B------:R-:W-:-:S05]  /*3630*/  IMAD.MOV.U32 R15, RZ, RZ, R3 ;  /* 0x000000ffff0f7224 */ /* 0x000fca00078e0003 */
[----:B------:R-:W2:Y:S02]  /*3640*/  ATOMG.E.CAS.64.STRONG.GPU PT, R12, [R10], R12, R14 ;  /* 0x0000000c0a0c73a9 */ /* 0x000ea400001ee50e */
[C---:B--2---:R-:W-:Y:S02]  /*3650*/  ISETP.NE.U32.AND P0, PT, R12.reuse, R2, PT ;  /* 0x000000020c00720c */ /* 0x044fe40003f05070 */
[----:B------:R-:W-:Y:S02]  /*3660*/  ISETP.NE.U32.AND P1, PT, R12, -0x1, PT ;  /* 0xffffffff0c00780c */ /* 0x000fe40003f25070 */
[----:B------:R-:W-:-:S04]  /*3670*/  ISETP.NE.AND.EX P0, PT, R13, R3, PT, P0 ;  /* 0x000000030d00720c */ /* 0x000fc80003f05300 */
[----:B------:R-:W-:-:S13]  /*3680*/  ISETP.NE.AND.EX P0, PT, R13, -0x1, P0, P1 ;  /* 0xffffffff0d00780c */ /* 0x000fda0000705310 */
[----:B------:R-:W-:Y:S05]  /*3690*/  @!P0 BRA `(.L_x_82) ;  /* 0x0000001000708947 */ /* 0x000fea0003800000 */
[----:B------:R-:W-:Y:S01]  /*36a0*/  IADD3 R33, P0, PT, R6, 0x1, RZ ;  /* 0x0000000106217810 */ /* 0x000fe20007f1e0ff */
[----:B------:R-:W-:Y:S03]  /*36b0*/  BSSY.RECONVERGENT B1, `(.L_x_83) ;  /* 0x000001a000017945 */ /* 0x000fe60003800200 */
[----:B------:R-:W-:-:S04]  /*36c0*/  IADD3.X R41, PT, PT, RZ, R7, RZ, P0, !PT ;  /* 0x00000007ff297210 */ /* 0x000fc800007fe4ff */
        /* <DEDUP_REMOVED lines=22> */
.L_x_84:
[----:B------:R-:W-:-:S07]  /*3830*/  MOV R40, 0x3850 ;  /* 0x0000385000287802 */ /* 0x000fce0000000f00 */
[----:B------:R-:W-:Y:S05]  /*3840*/  CALL.REL.NOINC `($__internal_0_$__cuda_sm20_rem_u64) ;  /* 0x0000001000207944 */ /* 0x000fea0003c00000 */
.L_x_85:
[----:B------:R-:W-:Y:S05]  /*3850*/  BSYNC.RECONVERGENT B1 ;  /* 0x0000000000017941 */ /* 0x000fea0003800200 */
.L_x_83:
        /* <DEDUP_REMOVED lines=8> */
[----:B------:R-:W-:Y:S02]  /*38e0*/  ISETP.EQ.U32.AND P1, PT, R12, -0x1, PT ;  /* 0xffffffff0c00780c */ /* 0x000fe40003f22070 */
[----:B------:R-:W-:-:S04]  /*38f0*/  ISETP.NE.AND.EX P0, PT, R13, R3, PT, P0 ;  /* 0x000000030d00720c */ /* 0x000fc80003f05300 */
[----:B------:R-:W-:-:S13]  /*3900*/  ISETP.EQ.OR.EX P0, PT, R13, -0x1, !P0, P1 ;  /* 0xffffffff0d00780c */ /* 0x000fda0004702710 */
[----:B------:R-:W-:Y:S05]  /*3910*/  @P0 BRA `(.L_x_82) ;  /* 0x0000000c00d00947 */ /* 0x000fea0003800000 */
        /* <DEDUP_REMOVED lines=25> */
.L_x_87:
[----:B------:R-:W-:-:S07]  /*3ab0*/  MOV R40, 0x3ad0 ;  /* 0x00003ad000287802 */ /* 0x000fce0000000f00 */
[----:B------:R-:W-:Y:S05]  /*3ac0*/  CALL.REL.NOINC `($__internal_0_$__cuda_sm20_rem_u64) ;  /* 0x0000000c00807944 */ /* 0x000fea0003c00000 */
.L_x_88:
[----:B------:R-:W-:Y:S05]  /*3ad0*/  BSYNC.RECONVERGENT B1 ;  /* 0x0000000000017941 */ /* 0x000fea0003800200 */
.L_x_86:
        /* <DEDUP_REMOVED lines=37> */
.L_x_90:
[----:B------:R-:W-:-:S07]  /*3d30*/  MOV R40, 0x3d50 ;  /* 0x00003d5000287802 */ /* 0x000fce0000000f00 */
[----:B------:R-:W-:Y:S05]  /*3d40*/  CALL.REL.NOINC `($__internal_0_$__cuda_sm20_rem_u64) ;  /* 0x0000000800e07944 */ /* 0x000fea0003c00000 */
.L_x_91:
[----:B------:R-:W-:Y:S05]  /*3d50*/  BSYNC.RECONVERGENT B1 ;  /* 0x0000000000017941 */ /* 0x000fea0003800200 */
.L_x_89:
        /* <DEDUP_REMOVED lines=37> */
.L_x_93:
[----:B------:R-:W-:-:S07]  /*3fb0*/  MOV R40, 0x3fd0 ;  /* 0x00003fd000287802 */ /* 0x000fce0000000f00 */
[----:B------:R-:W-:Y:S05]  /*3fc0*/  CALL.REL.NOINC `($__internal_0_$__cuda_sm20_rem_u64) ;  /* 0x0000000800407944 */ /* 0x000fea0003c00000 */
.L_x_94:
[----:B------:R-:W-:Y:S05]  /*3fd0*/  BSYNC.RECONVERGENT B1 ;  /* 0x0000000000017941 */ /* 0x000fea0003800200 */
.L_x_92:
        /* <DEDUP_REMOVED lines=37> */
.L_x_96:
[----:B------:R-:W-:-:S07]  /*4230*/  MOV R40, 0x4250 ;  /* 0x0000425000287802 */ /* 0x000fce0000000f00 */
[----:B------:R-:W-:Y:S05]  /*4240*/  CALL.REL.NOINC `($__internal_0_$__cuda_sm20_rem_u64) ;  /* 0x0000000400a07944 */ /* 0x000fea0003c00000 */
.L_x_97:
[----:B------:R-:W-:Y:S05]  /*4250*/  BSYNC.RECONVERGENT B1 ;  /* 0x0000000000017941 */ /* 0x000fea0003800200 */
.L_x_95:
        /* <DEDUP_REMOVED lines=37> */
.L_x_99:
[----:B------:R-:W-:-:S07]  /*44b0*/  MOV R40, 0x44d0 ;  /* 0x000044d000287802 */ /* 0x000fce0000000f00 */
[----:B------:R-:W-:Y:S05]  /*44c0*/  CALL.REL.NOINC `($__internal_0_$__cuda_sm20_rem_u64) ;  /* 0x0000000400007944 */ /* 0x000fea0003c00000 */
.L_x_100:
[----:B------:R-:W-:Y:S05]  /*44d0*/  BSYNC.RECONVERGENT B1 ;  /* 0x0000000000017941 */ /* 0x000fea0003800200 */
.L_x_98:
        /* <DEDUP_REMOVED lines=19> */
[----:B------:R-:W-:Y:S01]  /*4610*/  IMAD.MOV.U32 R6, RZ, RZ, RZ ;  /* 0x000000ffff067224 */ /* 0x000fe200078e00ff */
[----:B------:R-:W-:Y:S01]  /*4620*/  ISETP.NE.U32.AND P1, PT, RZ, UR11, PT ;  /* 0x0000000bff007c0c */ /* 0x000fe2000bf25070 */
[----:B------:R-:W-:-:S05]  /*4630*/  IMAD.MOV.U32 R24, RZ, RZ, RZ ;  /* 0x000000ffff187224 */ /* 0x000fca00078e00ff */
[----:B0-----:R-:W0:Y:S02]  /*4640*/  MUFU.RCP R8, R8 ;  /* 0x0000000800087308 */ /* 0x001e240000001000 */
[----:B0-----:R-:W-:-:S06]  /*4650*/  VIADD R7, R8, 0xffffffe ;  /* 0x0ffffffe08077836 */ /* 0x001fcc0000000000 */
        /* <DEDUP_REMOVED lines=13> */
.L_x_102:
[----:B------:R-:W-:-:S07]  /*4730*/  MOV R40, 0x4750 ;  /* 0x0000475000287802 */ /* 0x000fce0000000f00 */
[----:B------:R-:W-:Y:S05]  /*4740*/  CALL.REL.NOINC `($__internal_0_$__cuda_sm20_rem_u64) ;  /* 0x0000000000607944 */ /* 0x000fea0003c00000 */
.L_x_103:
[----:B------:R-:W-:Y:S05]  /*4750*/  BSYNC.RECONVERGENT B1 ;  /* 0x0000000000017941 */ /* 0x000fea0003800200 */
.L_x_101:
        /* <DEDUP_REMOVED lines=12> */
[----:B------:R-:W-:-:S04]  /*4820*/  IADD3 R9, PT, PT, R9, 0x8, RZ ;  /* 0x0000000809097810 */ /* 0x000fc80007ffe0ff */
[----:B------:R-:W-:-:S13]  /*4830*/  ISETP.NE.AND P0, PT, R9, 0x40, PT ;  /* 0x000000400900780c */ /* 0x000fda0003f05270 */
[----:B------:R-:W-:Y:S05]  /*4840*/  @!P0 EXIT ;  /* 0x000000000000894d */ /* 0x000fea0003800000 */
[----:B------:R-:W-:Y:S05]  /*4850*/  BRA `(.L_x_104) ;  /* 0xffffffe800e47947 */ /* 0x000fea000383ffff */
.L_x_82:
[----:B------:R-:W-:Y:S05]  /*4860*/  BSYNC B0 ;  /* 0x0000000000007941 */ /* 0x000fea0003800000 */
.L_x_78:
[----:B------:R-:W0:Y:S01]  /*4870*/  LDCU.64 UR8, c[0x0][0x3a0] ;  /* 0x00007400ff0877ac */ /* 0x000e220008000a00 */
[----:B------:R-:W1:Y:S01]  /*4880*/  F2I.NTZ R5, R0 ;  /* 0x0000000000057305 */ /* 0x000e620000203100 */
[----:B0-----:R-:W-:-:S04]  /*4890*/  LEA R2, P0, R25, UR8, 0x2 ;  /* 0x0000000819027c11 */ /* 0x001fc8000f8010ff */
[----:B------:R-:W-:-:S05]  /*48a0*/  LEA.HI.X R3, R25, UR9, R24, 0x2, P0 ;  /* 0x0000000919037c11 */ /* 0x000fca00080f1418 */
[----:B-1----:R-:W-:Y:S01]  /*48b0*/  REDG.E.ADD.STRONG.GPU desc[UR6][R2.64], R5 ;  /* 0x000000050200798e */ /* 0x002fe2000c12e106 */
[----:B------:R-:W-:Y:S05]  /*48c0*/  EXIT ;  /* 0x000000000000794d */ /* 0x000fea0003800000 */
        .weak           $__internal_0_$__cuda_sm20_rem_u64
        .type           $__internal_0_$__cuda_sm20_rem_u64,@function
        .size           $__internal_0_$__cuda_sm20_rem_u64,($__internal_1_$__cuda_sm20_sqrt_rn_f32_slowpath - $__internal_0_$__cuda_sm20_rem_u64)
$__internal_0_$__cuda_sm20_rem_u64:
[----:B------:R-:W0:Y:S08]  /*48d0*/  I2F.U64.RP R16, UR4 ;  /* 0x0000000400107d12 */ /* 0x000e300008309000 */
[----:B0-----:R-:W0:Y:S02]  /*48e0*/  MUFU.RCP R24, R16 ;  /* 0x0000001000187308 */ /* 0x001e240000001000 */
[----:B0-----:R-:W-:-:S06]  /*48f0*/  VIADD R24, R24, 0x1ffffffe ;  /* 0x1ffffffe18187836 */ /* 0x001fcc0000000000 */
[----:B------:R-:W0:Y:S02]  /*4900*/  F2I.U64.TRUNC R24, R24 ;  /* 0x0000001800187311 */ /* 0x000e24000020d800 */
[----:B0-----:R-:W-:-:S04]  /*4910*/  IMAD.WIDE.U32 R42, R24, UR4, RZ ;  /* 0x00000004182a7c25 */ /* 0x001fc8000f8e00ff */
[C---:B------:R-:W-:Y:S01]  /*4920*/  IMAD R43, R24.reuse, UR5, R43 ;  /* 0x00000005182b7c24 */ /* 0x040fe2000f8e022b */
[----:B------:R-:W-:Y:S01]  /*4930*/  IADD3 R17, P0, PT, RZ, -R42, RZ ;  /* 0x8000002aff117210 */ /* 0x000fe20007f1e0ff */
[----:B------:R-:W-:Y:S02]  /*4940*/  IMAD.MOV.U32 R45, RZ, RZ, R24 ;  /* 0x000000ffff2d7224 */ /* 0x000fe400078e0018 */
[----:B------:R-:W-:Y:S02]  /*4950*/  IMAD R43, R25, UR4, R43 ;  /* 0x00000004192b7c24 */ /* 0x000fe4000f8e022b */
[----:B------:R-:W-:-:S04]  /*4960*/  IMAD.HI.U32 R44, R24, R17, RZ ;  /* 0x00000011182c7227 */ /* 0x000fc800078e00ff */
[----:B------:R-:W-:-:S04]  /*4970*/  IMAD.X R43, RZ, RZ, ~R43, P0 ;  /* 0x000000ffff2b7224 */ /* 0x000fc800000e0e2b */
[----:B------:R-:W-:-:S04]  /*4980*/  IMAD.WIDE.U32 R44, P0, R24, R43, R44 ;  /* 0x0000002b182c7225 */ /* 0x000fc8000780002c */
[----:B------:R-:W-:-:S04]  /*4990*/  IMAD.HI.U32 R16, P1, R25, R17, R44 ;  /* 0x0000001119107227 */ /* 0x000fc8000782002c */
[CC--:B------:R-:W-:Y:S02]  /*49a0*/  IMAD R17, R25.reuse, R43.reuse, RZ ;  /* 0x0000002b19117224 */ /* 0x0c0fe400078e02ff */
[----:B------:R-:W-:-:S03]  /*49b0*/  IMAD.HI.U32 R43, R25, R43, RZ ;  /* 0x0000002b192b7227 */ /* 0x000fc600078e00ff */
[----:B------:R-:W-:Y:S02]  /*49c0*/  IADD3 R17, P2, PT, R17, R16, RZ ;  /* 0x0000001011117210 */ /* 0x000fe40007f5e0ff */
[----:B------:R-:W-:-:S03]  /*49d0*/  IADD3.X R24, PT, PT, R43, R25, RZ, P0, !PT ;  /* 0x000000192b187210 */ /* 0x000fc600007fe4ff */
[----:B------:R-:W-:Y:S01]  /*49e0*/  IMAD.WIDE.U32 R42, R17, UR4, RZ ;  /* 0x00000004112a7c25 */ /* 0x000fe2000f8e00ff */
[----:B------:R-:W-:-:S03]  /*49f0*/  IADD3.X R24, PT, PT, RZ, RZ, R24, P2, P1 ;  /* 0x000000ffff187210 */ /* 0x000fc600017e2418 */
[----:B------:R-:W-:Y:S01]  /*4a00*/  IMAD R25, R17, UR5, R43 ;  /* 0x0000000511197c24 */ /* 0x000fe2000f8e022b */
[----:B------:R-:W-:-:S03]  /*4a10*/  IADD3 R43, P0, PT, RZ, -R42, RZ ;  /* 0x8000002aff2b7210 */ /* 0x000fc60007f1e0ff */
[----:B------:R-:W-:Y:S02]  /*4a20*/  IMAD R25, R24, UR4, R25 ;  /* 0x0000000418197c24 */ /* 0x000fe4000f8e0219 */
[----:B------:R-:W-:-:S04]  /*4a30*/  IMAD.HI.U32 R16, R17, R43, RZ ;  /* 0x0000002b11107227 */ /* 0x000fc800078e00ff */
[----:B------:R-:W-:-:S04]  /*4a40*/  IMAD.X R25, RZ, RZ, ~R25, P0 ;  /* 0x000000ffff197224 */ /* 0x000fc800000e0e19 */
[----:B------:R-:W-:-:S04]  /*4a50*/  IMAD.WIDE.U32 R16, P0, R17, R25, R16 ;  /* 0x0000001911107225 */ /* 0x000fc80007800010 */
[----:B------:R-:W-:-:S04]  /*4a60*/  IMAD.HI.U32 R43, P1, R24, R43, R16 ;  /* 0x0000002b182b7227 */ /* 0x000fc80007820010 */
[CC--:B------:R-:W-:Y:S02]  /*4a70*/  IMAD R16, R24.reuse, R25.reuse, RZ ;  /* 0x0000001918107224 */ /* 0x0c0fe400078e02ff */
[----:B------:R-:W-:-:S03]  /*4a80*/  IMAD.HI.U32 R25, R24, R25, RZ ;  /* 0x0000001918197227 */ /* 0x000fc600078e00ff */
[----:B------:R-:W-:Y:S01]  /*4a90*/  IADD3 R16, P2, PT, R16, R43, RZ ;  /* 0x0000002b10107210 */ /* 0x000fe20007f5e0ff */
[----:B------:R-:W-:Y:S02]  /*4aa0*/  IMAD.X R24, R25, 0x1, R24, P0 ;  /* 0x0000000119187824 */ /* 0x000fe400000e0618 */
[----:B------:R-:W-:Y:S02]  /*4ab0*/  IMAD.MOV.U32 R43, RZ, RZ, RZ ;  /* 0x000000ffff2b7224 */ /* 0x000fe400078e00ff */
[----:B------:R-:W-:Y:S01]  /*4ac0*/  IMAD.HI.U32 R42, R16, R33, RZ ;  /* 0x00000021102a7227 */ /* 0x000fe200078e00ff */
[----:B------:R-:W-:-:S03]  /*4ad0*/  IADD3.X R24, PT, PT, RZ, RZ, R24, P2, P1 ;  /* 0x000000ffff187210 */ /* 0x000fc600017e2418 */
[----:B------:R-:W-:-:S04]  /*4ae0*/  IMAD.WIDE.U32 R16, R16, R41, R42 ;  /* 0x0000002910107225 */ /* 0x000fc800078e002a */
[----:B------:R-:W-:-:S04]  /*4af0*/  IMAD.HI.U32 R16, P0, R24, R33, R16 ;  /* 0x0000002118107227 */ /* 0x000fc80007800010 */
[CC--:B------:R-:W-:Y:S02]  /*4b00*/  IMAD R17, R24.reuse, R41.reuse, RZ ;  /* 0x0000002918117224 */ /* 0x0c0fe400078e02ff */
[----:B------:R-:W-:-:S03]  /*4b10*/  IMAD.HI.U32 R24, R24, R41, RZ ;  /* 0x0000002918187227 */ /* 0x000fc600078e00ff */
[----:B------:R-:W-:Y:S02]  /*4b20*/  IADD3 R16, P1, PT, R17, R16, RZ ;  /* 0x0000001011107210 */ /* 0x000fe40007f3e0ff */
[----:B------:R-:W-:-:S03]  /*4b30*/  IADD3.X R17, PT, PT, R24, RZ, RZ, P0, !PT ;  /* 0x000000ff18117210 */ /* 0x000fc600007fe4ff */
[----:B------:R-:W-:-:S04]  /*4b40*/  IMAD.WIDE.U32 R24, R16, UR4, RZ ;  /* 0x0000000410187c25 */ /* 0x000fc8000f8e00ff */
[----:B------:R-:W-:Y:S01]  /*4b50*/  IMAD.X R17, RZ, RZ, R17, P1 ;  /* 0x000000ffff117224 */ /* 0x000fe200008e0611 */
[----:B------:R-:W-:Y:S01]  /*4b60*/  IADD3 R24, P1, PT, -R24, R33, RZ ;  /* 0x0000002118187210 */ /* 0x000fe20007f3e1ff */
[----:B------:R-:W-:-:S03]  /*4b70*/  IMAD R16, R16, UR5, R25 ;  /* 0x0000000510107c24 */ /* 0x000fc6000f8e0219 */
[----:B------:R-:W-:Y:S01]  /*4b80*/  ISETP.GE.U32.AND P0, PT, R24, UR4, PT ;  /* 0x0000000418007c0c */ /* 0x000fe2000bf06070 */
[----:B------:R-:W-:-:S04]  /*4b90*/  IMAD R16, R17, UR4, R16 ;  /* 0x0000000411107c24 */ /* 0x000fc8000f8e0210 */
[----:B------:R-:W-:Y:S01]  /*4ba0*/  IMAD.X R16, R41, 0x1, ~R16, P1 ;  /* 0x0000000129107824 */ /* 0x000fe200008e0e10 */
[----:B------:R-:W-:Y:S01]  /*4bb0*/  IADD3 R25, P1, PT, R24, -UR4, RZ ;  /* 0x8000000418197c10 */ /* 0x000fe2000ff3e0ff */
[----:B------:R-:W-:-:S03]  /*4bc0*/  IMAD.MOV.U32 R41, RZ, RZ, 0x0 ;  /* 0x00000000ff297424 */ /* 0x000fc600078e00ff */
[C---:B------:R-:W-:Y:S02]  /*4bd0*/  ISETP.GE.U32.AND.EX P0, PT, R16.reuse, UR5, PT, P0 ;  /* 0x0000000510007c0c */ /* 0x040fe4000bf06100 */
[----:B------:R-:W-:Y:S02]  /*4be0*/  IADD3.X R17, PT, PT, R16, ~UR5, RZ, P1, !PT ;  /* 0x8000000510117c10 */ /* 0x000fe40008ffe4ff */
[----:B------:R-:W-:Y:S02]  /*4bf0*/  SEL R25, R25, R24, P0 ;  /* 0x0000001819197207 */ /* 0x000fe40000000000 */
[----:B------:R-:W-:Y:S02]  /*4c00*/  SEL R17, R17, R16, P0 ;  /* 0x0000001011117207 */ /* 0x000fe40000000000 */
[C---:B------:R-:W-:Y:S02]  /*4c10*/  ISETP.GE.U32.AND P0, PT, R25.reuse, UR4, PT ;  /* 0x0000000419007c0c */ /* 0x040fe4000bf06070 */
[----:B------:R-:W-:-:S02]  /*4c20*/  IADD3 R24, P2, PT, R25, -UR4, RZ ;  /* 0x8000000419187c10 */ /* 0x000fc4000ff5e0ff */
[----:B------:R-:W-:Y:S02]  /*4c30*/  ISETP.NE.U32.AND P1, PT, RZ, UR4, PT ;  /* 0x00000004ff007c0c */ /* 0x000fe4000bf25070 */
[C---:B------:R-:W-:Y:S02]  /*4c40*/  ISETP.GE.U32.AND.EX P0, PT, R17.reuse, UR5, PT, P0 ;  /* 0x0000000511007c0c */ /* 0x040fe4000bf06100 */
[----:B------:R-:W-:Y:S02]  /*4c50*/  IADD3.X R16, PT, PT, R17, ~UR5, RZ, P2, !PT ;  /* 0x8000000511107c10 */ /* 0x000fe400097fe4ff */
[----:B------:R-:W-:Y:S02]  /*4c60*/  ISETP.NE.AND.EX P1, PT, RZ, UR5, PT, P1 ;  /* 0x00000005ff007c0c */ /* 0x000fe4000bf25310 */
[----:B------:R-:W-:Y:S02]  /*4c70*/  SEL R24, R24, R25, P0 ;  /* 0x0000001918187207 */ /* 0x000fe40000000000 */
[----:B------:R-:W-:-:S02]  /*4c80*/  SEL R16, R16, R17, P0 ;  /* 0x0000001110107207 */ /* 0x000fc40000000000 */
[----:B------:R-:W-:Y:S02]  /*4c90*/  SEL R25, R24, 0xffffffff, P1 ;  /* 0xffffffff18197807 */ /* 0x000fe40000800000 */
[----:B------:R-:W-:Y:S01]  /*4ca0*/  SEL R24, R16, 0xffffffff, P1 ;  /* 0xffffffff10187807 */ /* 0x000fe20000800000 */
[----:B------:R-:W-:Y:S06]  /*4cb0*/  RET.REL.NODEC R40 `(update_logodds_hash) ;  /* 0xffffffb028d07950 */ /* 0x000fec0003c3ffff */
        .weak           $__internal_1_$__cuda_sm20_sqrt_rn_f32_slowpath
        .type           $__internal_1_$__cuda_sm20_sqrt_rn_f32_slowpath,@function
        .size           $__internal_1_$__cuda_sm20_sqrt_rn_f32_slowpath,($__internal_2_$__cuda_sm3x_div_rn_noftz_f32_slowpath - $__internal_1_$__cuda_sm20_sqrt_rn_f32_slowpath)
$__internal_1_$__cuda_sm20_sqrt_rn_f32_slowpath:
[----:B------:R-:W-:-:S13]  /*4cc0*/  LOP3.LUT P0, RZ, R0, 0x7fffffff, RZ, 0xc0, !PT ;  /* 0x7fffffff00ff7812 */ /* 0x000fda000780c0ff */
[----:B------:R-:W-:Y:S01]  /*4cd0*/  @!P0 MOV R2, R0 ;  /* 0x0000000000028202 */ /* 0x000fe20000000f00 */
[----:B------:R-:W-:Y:S06]  /*4ce0*/  @!P0 BRA `(.L_x_105) ;  /* 0x0000000000408947 */ /* 0x000fec0003800000 */
[----:B------:R-:W-:-:S13]  /*4cf0*/  FSETP.GEU.FTZ.AND P0, PT, R0, RZ, PT ;  /* 0x000000ff0000720b */ /* 0x000fda0003f1e000 */
[----:B------:R-:W-:Y:S01]  /*4d00*/  @!P0 IMAD.MOV.U32 R2, RZ, RZ, 0x7fffffff ;  /* 0x7fffffffff028424 */ /* 0x000fe200078e00ff */
[----:B------:R-:W-:Y:S06]  /*4d10*/  @!P0 BRA `(.L_x_105) ;  /* 0x0000000000348947 */ /* 0x000fec0003800000 */
[----:B------:R-:W-:-:S13]  /*4d20*/  FSETP.GTU.FTZ.AND P0, PT, |R0|, +INF , PT ;  /* 0x7f8000000000780b */ /* 0x000fda0003f1c200 */
[----:B------:R-:W-:Y:S01]  /*4d30*/  @P0 FADD.FTZ R2, R0, 1 ;  /* 0x3f80000000020421 */ /* 0x000fe20000010000 */
[----:B------:R-:W-:Y:S06]  /*4d40*/  @P0 BRA `(.L_x_105) ;  /* 0x0000000000280947 */ /* 0x000fec0003800000 */
[----:B------:R-:W-:-:S13]  /*4d50*/  FSETP.NEU.FTZ.AND P0, PT, |R0|, +INF , PT ;  /* 0x7f8000000000780b */ /* 0x000fda0003f1d200 */
[----:B------:R-:W-:-:S04]  /*4d60*/  @P0 FFMA R8, R0, 1.84467440737095516160e+19, RZ ;  /* 0x5f80000000080823 */ /* 0x000fc800000000ff */
[----:B------:R-:W0:Y:S02]  /*4d70*/  @P0 MUFU.RSQ R11, R8 ;  /* 0x00000008000b0308 */ /* 0x000e240000001400 */
[----:B0-----:R-:W-:Y:S01]  /*4d80*/  @P0 FMUL.FTZ R13, R8, R11 ;  /* 0x0000000b080d0220 */ /* 0x001fe20000410000 */
[----:B------:R-:W-:-:S03]  /*4d90*/  @P0 FMUL.FTZ R11, R11, 0.5 ;  /* 0x3f0000000b0b0820 */ /* 0x000fc60000410000 */
[----:B------:R-:W-:-:S04]  /*4da0*/  @P0 FADD.FTZ R2, -R13, -RZ ;  /* 0x800000ff0d020221 */ /* 0x000fc80000010100 */
[----:B------:R-:W-:Y:S01]  /*4db0*/  @P0 FFMA R10, R13, R2, R8 ;  /* 0x000000020d0a0223 */ /* 0x000fe20000000008 */
[----:B------:R-:W-:-:S03]  /*4dc0*/  @!P0 IMAD.MOV.U32 R2, RZ, RZ, R0 ;  /* 0x000000ffff028224 */ /* 0x000fc600078e0000 */
[----:B------:R-:W-:-:S04]  /*4dd0*/  @P0 FFMA R10, R10, R11, R13 ;  /* 0x0000000b0a0a0223 */ /* 0x000fc8000000000d */
[----:B------:R-:W-:-:S07]  /*4de0*/  @P0 FMUL.FTZ R2, R10, 2.3283064365386962891e-10 ;  /* 0x2f8000000a020820 */ /* 0x000fce0000410000 */
.L_x_105:
[----:B------:R-:W-:Y:S02]  /*4df0*/  HFMA2 R11, -RZ, RZ, 0, 0 ;  /* 0x00000000ff0b7431 */ /* 0x000fe400000001ff */
[----:B------:R-:W-:-:S04]  /*4e00*/  IMAD.MOV.U32 R10, RZ, RZ, R12 ;  /* 0x000000ffff0a7224 */ /* 0x000fc800078e000c */
[----:B------:R-:W-:Y:S05]  /*4e10*/  RET.REL.NODEC R10 `(update_logodds_hash) ;  /* 0xffffffb00a787950 */ /* 0x000fea0003c3ffff */
        .weak           $__internal_2_$__cuda_sm3x_div_rn_noftz_f32_slowpath
        .type           $__internal_2_$__cuda_sm3x_div_rn_noftz_f32_slowpath,@function
        .size           $__internal_2_$__cuda_sm3x_div_rn_noftz_f32_slowpath,(.L_x_120 - $__internal_2_$__cuda_sm3x_div_rn_noftz_f32_slowpath)
$__internal_2_$__cuda_sm3x_div_rn_noftz_f32_slowpath:
[----:B------:R-:W-:Y:S01]  /*4e20*/  SHF.R.U32.HI R22, RZ, 0x17, R15 ;  /* 0x00000017ff167819 */ /* 0x000fe2000001160f */
[----:B------:R-:W-:Y:S01]  /*4e30*/  BSSY.RECONVERGENT B0, `(.L_x_106) ;  /* 0x0000062000007945 */ /* 0x000fe20003800200 */
[----:B------:R-:W-:Y:S02]  /*4e40*/  SHF.R.U32.HI R24, RZ, 0x17, R14 ;  /* 0x00000017ff187819 */ /* 0x000fe4000001160e */
[----:B------:R-:W-:Y:S02]  /*4e50*/  LOP3.LUT R22, R22, 0xff, RZ, 0xc0, !PT ;  /* 0x000000ff16167812 */ /* 0x000fe400078ec0ff */
[----:B------:R-:W-:-:S03]  /*4e60*/  LOP3.LUT R27, R24, 0xff, RZ, 0xc0, !PT ;  /* 0x000000ff181b7812 */ /* 0x000fc600078ec0ff */
[----:B------:R-:W-:Y:S02]  /*4e70*/  VIADD R26, R22, 0xffffffff ;  /* 0xffffffff161a7836 */ /* 0x000fe40000000000 */
[----:B------:R-:W-:-:S03]  /*4e80*/  VIADD R25, R27, 0xffffffff ;  /* 0xffffffff1b197836 */ /* 0x000fc60000000000 */
[----:B------:R-:W-:-:S04]  /*4e90*/  ISETP.GT.U32.AND P0, PT, R26, 0xfd, PT ;  /* 0x000000fd1a00780c */ /* 0x000fc80003f04070 */
[----:B------:R-:W-:-:S13]  /*4ea0*/  ISETP.GT.U32.OR P0, PT, R25, 0xfd, P0 ;  /* 0x000000fd1900780c */ /* 0x000fda0000704470 */
[----:B------:R-:W-:Y:S01]  /*4eb0*/  @!P0 IMAD.MOV.U32 R24, RZ, RZ, RZ ;  /* 0x000000ffff188224 */ /* 0x000fe200078e00ff */
[----:B------:R-:W-:Y:S06]  /*4ec0*/  @!P0 BRA `(.L_x_107) ;  /* 0x00000000005c8947 */ /* 0x000fec0003800000 */
[----:B------:R-:W-:Y:S02]  /*4ed0*/  FSETP.GTU.FTZ.AND P0, PT, |R14|, +INF , PT ;  /* 0x7f8000000e00780b */ /* 0x000fe40003f1c200 */
[----:B------:R-:W-:-:S04]  /*4ee0*/  FSETP.GTU.FTZ.AND P1, PT, |R15|, +INF , PT ;  /* 0x7f8000000f00780b */ /* 0x000fc80003f3c200 */
[----:B------:R-:W-:-:S13]  /*4ef0*/  PLOP3.LUT P0, PT, P0, P1, PT, 0xf8, 0x8f ;  /* 0x00000000008f781c */ /* 0x000fda0000703f70 */
[----:B------:R-:W-:Y:S05]  /*4f00*/  @P0 BRA `(.L_x_108) ;  /* 0x00000004004c0947 */ /* 0x000fea0003800000 */
[----:B------:R-:W-:-:S13]  /*4f10*/  LOP3.LUT P0, RZ, R15, 0x7fffffff, R14, 0xc8, !PT ;  /* 0x7fffffff0fff7812 */ /* 0x000fda000780c80e */
[----:B------:R-:W-:Y:S05]  /*4f20*/  @!P0 BRA `(.L_x_109) ;  /* 0x00000004003c8947 */ /* 0x000fea0003800000 */
[C---:B------:R-:W-:Y:S02]  /*4f30*/  FSETP.NEU.FTZ.AND P2, PT, |R14|.reuse, +INF , PT ;  /* 0x7f8000000e00780b */ /* 0x040fe40003f5d200 */
[----:B------:R-:W-:Y:S02]  /*4f40*/  FSETP.NEU.FTZ.AND P1, PT, |R15|, +INF , PT ;  /* 0x7f8000000f00780b */ /* 0x000fe40003f3d200 */
[----:B------:R-:W-:-:S11]  /*4f50*/  FSETP.NEU.FTZ.AND P0, PT, |R14|, +INF , PT ;  /* 0x7f8000000e00780b */ /* 0x000fd60003f1d200 */
[----:B------:R-:W-:Y:S05]  /*4f60*/  @!P1 BRA !P2, `(.L_x_109) ;  /* 0x00000004002c9947 */ /* 0x000fea0005000000 */
[----:B------:R-:W-:-:S04]  /*4f70*/  LOP3.LUT P2, RZ, R14, 0x7fffffff, RZ, 0xc0, !PT ;  /* 0x7fffffff0eff7812 */ /* 0x000fc8000784c0ff */
[----:B------:R-:W-:-:S13]  /*4f80*/  PLOP3.LUT P1, PT, P1, P2, PT, 0x2f, 0xf2 ;  /* 0x0000000000f2781c */ /* 0x000fda0000f24577 */
[----:B------:R-:W-:Y:S05]  /*4f90*/  @P1 BRA `(.L_x_110) ;  /* 0x0000000400181947 */ /* 0x000fea0003800000 */
[----:B------:R-:W-:-:S04]  /*4fa0*/  LOP3.LUT P1, RZ, R15, 0x7fffffff, RZ, 0xc0, !PT ;  /* 0x7fffffff0fff7812 */ /* 0x000fc8000782c0ff */
[----:B------:R-:W-:-:S13]  /*4fb0*/  PLOP3.LUT P0, PT, P0, P1, PT, 0x2f, 0xf2 ;  /* 0x0000000000f2781c */ /* 0x000fda0000702577 */
[----:B------:R-:W-:Y:S05]  /*4fc0*/  @P0 BRA `(.L_x_111) ;  /* 0x0000000400000947 */ /* 0x000fea0003800000 */
[----:B------:R-:W-:Y:S02]  /*4fd0*/  ISETP.GE.AND P0, PT, R25, RZ, PT ;  /* 0x000000ff1900720c */ /* 0x000fe40003f06270 */
[----:B------:R-:W-:-:S11]  /*4fe0*/  ISETP.GE.AND P1, PT, R26, RZ, PT ;  /* 0x000000ff1a00720c */ /* 0x000fd60003f26270 */
[----:B------:R-:W-:Y:S01]  /*4ff0*/  @P0 MOV R24, RZ ;  /* 0x000000ff00180202 */ /* 0x000fe20000000f00 */
[----:B------:R-:W-:Y:S02]  /*5000*/  @!P0 IMAD.MOV.U32 R24, RZ, RZ, -0x40 ;  /* 0xffffffc0ff188424 */ /* 0x000fe400078e00ff */
[----:B------:R-:W-:Y:S01]  /*5010*/  @!P0 FFMA R14, R14, 1.84467440737095516160e+19, RZ ;  /* 0x5f8000000e0e8823 */ /* 0x000fe200000000ff */
[----:B------:R-:W-:Y:S01]  /*5020*/  @!P1 FFMA R15, R15, 1.84467440737095516160e+19, RZ ;  /* 0x5f8000000f0f9823 */ /* 0x000fe200000000ff */
[----:B------:R-:W-:-:S07]  /*5030*/  @!P1 VIADD R24, R24, 0x40 ;  /* 0x0000004018189836 */ /* 0x000fce0000000000 */
.L_x_107:
[----:B------:R-:W-:Y:S01]  /*5040*/  LEA R26, R22, 0xc0800000, 0x17 ;  /* 0xc0800000161a7811 */ /* 0x000fe200078eb8ff */
[----:B------:R-:W-:Y:S01]  /*5050*/  BSSY.RECONVERGENT B1, `(.L_x_112) ;  /* 0x0000036000017945 */ /* 0x000fe20003800200 */
[----:B------:R-:W-:-:S03]  /*5060*/  IADD3 R27, PT, PT, R27, -0x7f, RZ ;  /* 0xffffff811b1b7810 */ /* 0x000fc60007ffe0ff */
[----:B------:R-:W-:Y:S02]  /*5070*/  IMAD.IADD R28, R15, 0x1, -R26 ;  /* 0x000000010f1c7824 */ /* 0x000fe400078e0a1a */
[C---:B------:R-:W-:Y:S01]  /*5080*/  IMAD R14, R27.reuse, -0x800000, R14 ;  /* 0xff8000001b0e7824 */ /* 0x040fe200078e020e */
[----:B------:R-:W-:Y:S01]  /*5090*/  IADD3 R27, PT, PT, R27, 0x7f, -R22 ;  /* 0x0000007f1b1b7810 */ /* 0x000fe20007ffe816 */
[----:B------:R-:W0:Y:S01]  /*50a0*/  MUFU.RCP R15, R28 ;  /* 0x0000001c000f7308 */ /* 0x000e220000001000 */
[----:B------:R-:W-:-:S03]  /*50b0*/  FADD.FTZ R25, -R28, -RZ ;  /* 0x800000ff1c197221 */ /* 0x000fc60000010100 */
[----:B------:R-:W-:Y:S02]  /*50c0*/  IMAD.IADD R27, R27, 0x1, R24 ;  /* 0x000000011b1b7824 */ /* 0x000fe400078e0218 */
[----:B0-----:R-:W-:-:S04]  /*50d0*/  FFMA R26, R15, R25, 1 ;  /* 0x3f8000000f1a7423 */ /* 0x001fc80000000019 */
[----:B------:R-:W-:-:S04]  /*50e0*/  FFMA R15, R15, R26, R15 ;  /* 0x0000001a0f0f7223 */ /* 0x000fc8000000000f */
[----:B------:R-:W-:-:S04]  /*50f0*/  FFMA R26, R14, R15, RZ ;  /* 0x0000000f0e1a7223 */ /* 0x000fc800000000ff */
[----:B------:R-:W-:-:S04]  /*5100*/  FFMA R31, R25, R26, R14 ;  /* 0x0000001a191f7223 */ /* 0x000fc8000000000e */
[----:B------:R-:W-:-:S04]  /*5110*/  FFMA R26, R15, R31, R26 ;  /* 0x0000001f0f1a7223 */ /* 0x000fc8000000001a */
[----:B------:R-:W-:-:S04]  /*5120*/  FFMA R25, R25, R26, R14 ;  /* 0x0000001a19197223 */ /* 0x000fc8000000000e */
[----:B------:R-:W-:-:S05]  /*5130*/  FFMA R14, R15, R25, R26 ;  /* 0x000000190f0e7223 */ /* 0x000fca000000001a */
[----:B------:R-:W-:-:S04]  /*5140*/  SHF.R.U32.HI R22, RZ, 0x17, R14 ;  /* 0x00000017ff167819 */ /* 0x000fc8000001160e */
[----:B------:R-:W-:-:S05]  /*5150*/  LOP3.LUT R22, R22, 0xff, RZ, 0xc0, !PT ;  /* 0x000000ff16167812 */ /* 0x000fca00078ec0ff */
[----:B------:R-:W-:-:S04]  /*5160*/  IMAD.IADD R28, R22, 0x1, R27 ;  /* 0x00000001161c7824 */ /* 0x000fc800078e021b */
[----:B------:R-:W-:-:S05]  /*5170*/  VIADD R22, R28, 0xffffffff ;  /* 0xffffffff1c167836 */ /* 0x000fca0000000000 */
[----:B------:R-:W-:-:S13]  /*5180*/  ISETP.GE.U32.AND P0, PT, R22, 0xfe, PT ;  /* 0x000000fe1600780c */ /* 0x000fda0003f06070 */
[----:B------:R-:W-:Y:S05]  /*5190*/  @!P0 BRA `(.L_x_113) ;  /* 0x0000000000808947 */ /* 0x000fea0003800000 */
[----:B------:R-:W-:-:S13]  /*51a0*/  ISETP.GT.AND P0, PT, R28, 0xfe, PT ;  /* 0x000000fe1c00780c */ /* 0x000fda0003f04270 */
[----:B------:R-:W-:Y:S05]  /*51b0*/  @P0 BRA `(.L_x_114) ;  /* 0x00000000006c0947 */ /* 0x000fea0003800000 */
[----:B------:R-:W-:-:S13]  /*51c0*/  ISETP.GE.AND P0, PT, R28, 0x1, PT ;  /* 0x000000011c00780c */ /* 0x000fda0003f06270 */
[----:B------:R-:W-:Y:S05]  /*51d0*/  @P0 BRA `(.L_x_115) ;  /* 0x0000000000740947 */ /* 0x000fea0003800000 */
[----:B------:R-:W-:Y:S02]  /*51e0*/  ISETP.GE.AND P0, PT, R28, -0x18, PT ;  /* 0xffffffe81c00780c */ /* 0x000fe40003f06270 */
[----:B------:R-:W-:-:S11]  /*51f0*/  LOP3.LUT R14, R14, 0x80000000, RZ, 0xc0, !PT ;  /* 0x800000000e0e7812 */ /* 0x000fd600078ec0ff */
[----:B------:R-:W-:Y:S05]  /*5200*/  @!P0 BRA `(.L_x_115) ;  /* 0x0000000000688947 */ /* 0x000fea0003800000 */
[CCC-:B------:R-:W-:Y:S01]  /*5210*/  FFMA.RZ R22, R15.reuse, R25.reuse, R26.reuse ;  /* 0x000000190f167223 */ /* 0x1c0fe2000000c01a */
[C---:B------:R-:W-:Y:S02]  /*5220*/  ISETP.NE.AND P2, PT, R28.reuse, RZ, PT ;  /* 0x000000ff1c00720c */ /* 0x040fe40003f45270 */
[----:B------:R-:W-:Y:S02]  /*5230*/  ISETP.NE.AND P1, PT, R28, RZ, PT ;  /* 0x000000ff1c00720c */ /* 0x000fe40003f25270 */
[----:B------:R-:W-:Y:S01]  /*5240*/  LOP3.LUT R24, R22, 0x7fffff, RZ, 0xc0, !PT ;  /* 0x007fffff16187812 */ /* 0x000fe200078ec0ff */
[CCC-:B------:R-:W-:Y:S01]  /*5250*/  FFMA.RP R22, R15.reuse, R25.reuse, R26.reuse ;  /* 0x000000190f167223 */ /* 0x1c0fe2000000801a */
[----:B------:R-:W-:Y:S01]  /*5260*/  FFMA.RM R15, R15, R25, R26 ;  /* 0x000000190f0f7223 */ /* 0x000fe2000000401a */
[----:B------:R-:W-:Y:S01]  /*5270*/  IADD3 R25, PT, PT, R28, 0x20, RZ ;  /* 0x000000201c197810 */ /* 0x000fe20007ffe0ff */
[----:B------:R-:W-:Y:S01]  /*5280*/  IMAD.MOV R26, RZ, RZ, -R28 ;  /* 0x000000ffff1a7224 */ /* 0x000fe200078e0a1c */
[----:B------:R-:W-:-:S02]  /*5290*/  LOP3.LUT R24, R24, 0x800000, RZ, 0xfc, !PT ;  /* 0x0080000018187812 */ /* 0x000fc400078efcff */
[----:B------:R-:W-:Y:S02]  /*52a0*/  FSETP.NEU.FTZ.AND P0, PT, R22, R15, PT ;  /* 0x0000000f1600720b */ /* 0x000fe40003f1d000 */
[----:B------:R-:W-:Y:S02]  /*52b0*/  SHF.L.U32 R25, R24, R25, RZ ;  /* 0x0000001918197219 */ /* 0x000fe400000006ff */
[----:B------:R-:W-:Y:S02]  /*52c0*/  SEL R15, R26, RZ, P2 ;  /* 0x000000ff1a0f7207 */ /* 0x000fe40001000000 */
[----:B------:R-:W-:Y:S02]  /*52d0*/  ISETP.NE.AND P1, PT, R25, RZ, P1 ;  /* 0x000000ff1900720c */ /* 0x000fe40000f25270 */
[----:B------:R-:W-:Y:S02]  /*52e0*/  SHF.R.U32.HI R15, RZ, R15, R24 ;  /* 0x0000000fff0f7219 */ /* 0x000fe40000011618 */
[----:B------:R-:W-:-:S02]  /*52f0*/  PLOP3.LUT P0, PT, P0, P1, PT, 0xf8, 0x8f ;  /* 0x00000000008f781c */ /* 0x000fc40000703f70 */
[----:B------:R-:W-:Y:S02]  /*5300*/  SHF.R.U32.HI R25, RZ, 0x1, R15 ;  /* 0x00000001ff197819 */ /* 0x000fe4000001160f */
[----:B------:R-:W-:-:S04]  /*5310*/  SEL R22, RZ, 0x1, !P0 ;  /* 0x00000001ff167807 */ /* 0x000fc80004000000 */
[----:B------:R-:W-:-:S04]  /*5320*/  LOP3.LUT R22, R22, 0x1, R25, 0xf8, !PT ;  /* 0x0000000116167812 */ /* 0x000fc800078ef819 */
[----:B------:R-:W-:-:S05]  /*5330*/  LOP3.LUT R22, R22, R15, RZ, 0xc0, !PT ;  /* 0x0000000f16167212 */ /* 0x000fca00078ec0ff */
[----:B------:R-:W-:-:S05]  /*5340*/  IMAD.IADD R25, R25, 0x1, R22 ;  /* 0x0000000119197824 */ /* 0x000fca00078e0216 */
[----:B------:R-:W-:Y:S01]  /*5350*/  LOP3.LUT R14, R25, R14, RZ, 0xfc, !PT ;  /* 0x0000000e190e7212 */ /* 0x000fe200078efcff */
[----:B------:R-:W-:Y:S06]  /*5360*/  BRA `(.L_x_115) ;  /* 0x0000000000107947 */ /* 0x000fec0003800000 */
.L_x_114:
[----:B------:R-:W-:-:S04]  /*5370*/  LOP3.LUT R14, R14, 0x80000000, RZ, 0xc0, !PT ;  /* 0x800000000e0e7812 */ /* 0x000fc800078ec0ff */
[----:B------:R-:W-:Y:S01]  /*5380*/  LOP3.LUT R14, R14, 0x7f800000, RZ, 0xfc, !PT ;  /* 0x7f8000000e0e7812 */ /* 0x000fe200078efcff */
[----:B------:R-:W-:Y:S06]  /*5390*/  BRA `(.L_x_115) ;  /* 0x0000000000047947 */ /* 0x000fec0003800000 */
.L_x_113:
[----:B------:R-:W-:-:S07]  /*53a0*/  IMAD R14, R27, 0x800000, R14 ;  /* 0x008000001b0e7824 */ /* 0x000fce00078e020e */
.L_x_115:
[----:B------:R-:W-:Y:S05]  /*53b0*/  BSYNC.RECONVERGENT B1 ;  /* 0x0000000000017941 */ /* 0x000fea0003800200 */
.L_x_112:
[----:B------:R-:W-:Y:S05]  /*53c0*/  BRA `(.L_x_116) ;  /* 0x0000000000207947 */ /* 0x000fea0003800000 */
.L_x_111:
[----:B------:R-:W-:-:S04]  /*53d0*/  LOP3.LUT R14, R15, 0x80000000, R14, 0x48, !PT ;  /* 0x800000000f0e7812 */ /* 0x000fc800078e480e */
[----:B------:R-:W-:Y:S01]  /*53e0*/  LOP3.LUT R14, R14, 0x7f800000, RZ, 0xfc, !PT ;  /* 0x7f8000000e0e7812 */ /* 0x000fe200078efcff */
[----:B------:R-:W-:Y:S06]  /*53f0*/  BRA `(.L_x_116) ;  /* 0x0000000000147947 */ /* 0x000fec0003800000 */
.L_x_110:
[----:B------:R-:W-:Y:S01]  /*5400*/  LOP3.LUT R14, R15, 0x80000000, R14, 0x48, !PT ;  /* 0x800000000f0e7812 */ /* 0x000fe200078e480e */
[----:B------:R-:W-:Y:S06]  /*5410*/  BRA `(.L_x_116) ;  /* 0x00000000000c7947 */ /* 0x000fec0003800000 */
.L_x_109:
[----:B------:R-:W0:Y:S01]  /*5420*/  MUFU.RSQ R14, -QNAN ;  /* 0xffc00000000e7908 */ /* 0x000e220000001400 */
[----:B------:R-:W-:Y:S05]  /*5430*/  BRA `(.L_x_116) ;  /* 0x0000000000047947 */ /* 0x000fea0003800000 */
.L_x_108:
[----:B------:R-:W-:-:S07]  /*5440*/  FADD.FTZ R14, R14, R15 ;  /* 0x0000000f0e0e7221 */ /* 0x000fce0000010000 */
.L_x_116:
[----:B------:R-:W-:Y:S05]  /*5450*/  BSYNC.RECONVERGENT B0 ;  /* 0x0000000000007941 */ /* 0x000fea0003800200 */
.L_x_106:
[----:B0-----:R-:W-:Y:S01]  /*5460*/  MOV R27, R14 ;  /* 0x0000000e001b7202 */ /* 0x001fe20000000f00 */
[----:B------:R-:W-:Y:S02]  /*5470*/  IMAD.MOV.U32 R14, RZ, RZ, R20 ;  /* 0x000000ffff0e7224 */ /* 0x000fe400078e0014 */
[----:B------:R-:W-:-:S04]  /*5480*/  IMAD.MOV.U32 R15, RZ, RZ, 0x0 ;  /* 0x00000000ff0f7424 */ /* 0x000fc800078e00ff */
[----:B------:R-:W-:Y:S05]  /*5490*/  RET.REL.NODEC R14 `(update_logodds_hash) ;  /* 0xffffffa80ed87950 */ /* 0x000fea0003c3ffff */
.L_x_117:
        /* <DEDUP_REMOVED lines=14> */
.L_x_120:


//--------------------- .nv.shared.reserved.0     --------------------------
	.section	.nv.shared.reserved.0,"aw",@nobits
	.weak		__nv_reservedSMEM_offset_0_alias
	.size		__nv_reservedSMEM_offset_0_alias, 0, 64
	.other		__nv_reservedSMEM_offset_0_alias,@"STO_CUDA_RESERVED_SHARED STV_DEFAULT"
__nv_reservedSMEM_offset_0_alias:
	.zero		0
	.zero		64


//--------------------- .nv.constant0.clamp_logodds_n --------------------------
	.section	.nv.constant0.clamp_logodds_n,"a",@progbits
	.sectionflags	@""
	.align	4
.nv.constant0.clamp_logodds_n:
	.zero		916


//--------------------- .nv.constant0.clamp_logodds --------------------------
	.section	.nv.constant0.clamp_logodds,"a",@progbits
	.sectionflags	@""
	.align	4
.nv.constant0.clamp_logodds:
	.zero		912


//--------------------- .nv.constant0.update_logodds_hash --------------------------
	.section	.nv.constant0.update_logodds_hash,"a",@progbits
	.sectionflags	@""
	.align	4
.nv.constant0.update_logodds_hash:
	.zero		964


//--------------------- SYMBOLS --------------------------

	.type		.nv.reservedSmem.offset0,@object
	.size		.nv.reservedSmem.offset0,0x4
